# CuTe-DSL kernel — source=cudnn_frontend_dsl family=gemm_swiglu
# config = {"ab_dtype": "BFloat16", "c_dtype": "BFloat16", "mma_mn": [64, 256], "cluster_mn": [1, 2]}


// ===== COMPILED SASS (sm_100a) =====

	.target	sm_100a

	.elftype	@"ET_EXEC"


//--------------------- .note.nv.tkinfo           --------------------------
	.section	.note.nv.tkinfo,"",@"SHT_NOTE"
	.sectionflags	@"SHF_NOTE_NV_TKINFO"
	.tkinfo
        /*0018*/ 	.word	0x00000081
        /*0030*/ 	.string	""
        /*0030*/ 	.string	"ptxas"
        /*0030*/ 	.string	"Cuda compilation tools, release 12.9, V12.9.83"
        /*0030*/ 	.string	"Build system must define TOOLS_VERSION_EXTENDED"
        /*0030*/ 	.string	"-O 3 -arch sm_100a "



//--------------------- .note.nv.cuver            --------------------------
	.section	.note.nv.cuver,"",@"SHT_NOTE"
	.sectionflags	@"SHF_NOTE_NV_CUVER"
        /*0018*/ 	.short	0x0001
        /*001a*/ 	.short	0x0064
        /*001c*/ 	.short	0x0001
        /*001e*/ 	.short	0x0000
        /*0020*/ 	.short	0x0001
        /*0022*/ 	.short	0x0000


//--------------------- .nv.info                  --------------------------
	.section	.nv.info,"",@"SHT_CUDA_INFO"
	.align	4


	//----- nvinfo : EIATTR_REGCOUNT
	.align		4
        /*0000*/ 	.byte	0x04, 0x2f
        /*0002*/ 	.short	(.L_4 - .L_3)
	.align		4
.L_3:
        /*0004*/ 	.word	index@(kernel_cutlass_kernel_cudnngemm_swigludense_gemm_persistent_swigluPersistentDenseGemmKernel_object_at__TiledMMA_ThrLayoutVMNK11110000_PermutationMNK____MMAAtom_ThrID10_ShapeMNK6425616_TVL_0)
        /*0008*/ 	.word	0x00000067


	//----- nvinfo : EIATTR_FRAME_SIZE
	.align		4
.L_4:
        /*000c*/ 	.byte	0x04, 0x11
        /*000e*/ 	.short	(.L_6 - .L_5)
	.align		4
.L_5:
        /*0010*/ 	.word	index@($__internal_2_$__cuda_sm10x_tcgen05_guardrail_trap_unallocated_columns_being_dealloced)
        /*0014*/ 	.word	0x00000000


	//----- nvinfo : EIATTR_FRAME_SIZE
	.align		4
.L_6:
        /*0018*/ 	.byte	0x04, 0x11
        /*001a*/ 	.short	(.L_8 - .L_7)
	.align		4
.L_7:
        /*001c*/ 	.word	index@($__internal_1_$__cuda_sm10x_tcgen05_guardrail_trap_phase_invalid_during_alloc)
        /*0020*/ 	.word	0x00000000


	//----- nvinfo : EIATTR_FRAME_SIZE
	.align		4
.L_8:
        /*0024*/ 	.byte	0x04, 0x11
        /*0026*/ 	.short	(.L_10 - .L_9)
	.align		4
.L_9:
        /*0028*/ 	.word	index@($__internal_0_$__cuda_sm10x_tcgen05_guardrail_trap_col_being_dealloced_not_returned_by_alloc)
        /*002c*/ 	.word	0x00000000


	//----- nvinfo : EIATTR_FRAME_SIZE
	.align		4
.L_10:
        /*0030*/ 	.byte	0x04, 0x11
        /*0032*/ 	.short	(.L_12 - .L_11)
	.align		4
.L_11:
        /*0034*/ 	.word	index@(kernel_cutlass_kernel_cudnngemm_swigludense_gemm_persistent_swigluPersistentDenseGemmKernel_object_at__TiledMMA_ThrLayoutVMNK11110000_PermutationMNK____MMAAtom_ThrID10_ShapeMNK6425616_TVL_0)
        /*0038*/ 	.word	0x00000000


	//----- nvinfo : EIATTR_MIN_STACK_SIZE
	.align		4
.L_12:
        /*003c*/ 	.byte	0x04, 0x12
        /*003e*/ 	.short	(.L_14 - .L_13)
	.align		4
.L_13:
        /*0040*/ 	.word	index@(kernel_cutlass_kernel_cudnngemm_swigludense_gemm_persistent_swigluPersistentDenseGemmKernel_object_at__TiledMMA_ThrLayoutVMNK11110000_PermutationMNK____MMAAtom_ThrID10_ShapeMNK6425616_TVL_0)
        /*0044*/ 	.word	0x00000000
.L_14:


//--------------------- .nv.info.kernel_cutlass_kernel_cudnngemm_swigludense_gemm_persistent_swigluPersistentDenseGemmKernel_object_at__TiledMMA_ThrLayoutVMNK11110000_PermutationMNK____MMAAtom_ThrID10_ShapeMNK6425616_TVL_0 --------------------------
	.section	.nv.info.kernel_cutlass_kernel_cudnngemm_swigludense_gemm_persistent_swigluPersistentDenseGemmKernel_object_at__TiledMMA_ThrLayoutVMNK11110000_PermutationMNK____MMAAtom_ThrID10_ShapeMNK6425616_TVL_0,"",@"SHT_CUDA_INFO"
	.sectionflags	@""
	.align	4


	//----- nvinfo : EIATTR_CUDA_API_VERSION
	.align		4
        /*0000*/ 	.byte	0x04, 0x37
        /*0002*/ 	.short	(.L_16 - .L_15)
.L_15:
        /*0004*/ 	.word	0x00000081


	//----- nvinfo : EIATTR_KPARAM_INFO
	.align		4
.L_16:
        /*0008*/ 	.byte	0x04, 0x17
        /*000a*/ 	.short	(.L_18 - .L_17)
.L_17:
        /*000c*/ 	.word	0x00000000
        /*0010*/ 	.short	0x0008
        /*0012*/ 	.short	0x0264
        /*0014*/ 	.byte	0x00, 0xf0, 0x11, 0x00


	//----- nvinfo : EIATTR_KPARAM_INFO
	.align		4
.L_18:
        /*0018*/ 	.byte	0x04, 0x17
        /*001a*/ 	.short	(.L_20 - .L_19)
.L_19:
        /*001c*/ 	.word	0x00000000
        /*0020*/ 	.short	0x0007
        /*0022*/ 	.short	0x0258
        /*0024*/ 	.byte	0x00, 0xf0, 0x31, 0x00


	//----- nvinfo : EIATTR_KPARAM_INFO
	.align		4
.L_20:
        /*0028*/ 	.byte	0x04, 0x17
        /*002a*/ 	.short	(.L_22 - .L_21)
.L_21:
        /*002c*/ 	.word	0x00000000
        /*0030*/ 	.short	0x0006
        /*0032*/ 	.short	0x024c
        /*0034*/ 	.byte	0x00, 0xf0, 0x31, 0x00


	//----- nvinfo : EIATTR_KPARAM_INFO
	.align		4
.L_22:
        /*0038*/ 	.byte	0x04, 0x17
        /*003a*/ 	.short	(.L_24 - .L_23)
.L_23:
        /*003c*/ 	.word	0x00000000
        /*0040*/ 	.short	0x0005
        /*0042*/ 	.short	0x0240
        /*0044*/ 	.byte	0x00, 0xf0, 0x31, 0x00


	//----- nvinfo : EIATTR_KPARAM_INFO
	.align		4
.L_24:
        /*0048*/ 	.byte	0x04, 0x17
        /*004a*/ 	.short	(.L_26 - .L_25)
.L_25:
        /*004c*/ 	.word	0x00000000
        /*0050*/ 	.short	0x0004
        /*0052*/ 	.short	0x01c0
        /*0054*/ 	.byte	0x00, 0xf0, 0x01, 0x02


	//----- nvinfo : EIATTR_KPARAM_INFO
	.align		4
.L_26:
        /*0058*/ 	.byte	0x04, 0x17
        /*005a*/ 	.short	(.L_28 - .L_27)
.L_27:
        /*005c*/ 	.word	0x00000000
        /*0060*/ 	.short	0x0003
        /*0062*/ 	.short	0x0140
        /*0064*/ 	.byte	0x00, 0xf0, 0x01, 0x02


	//----- nvinfo : EIATTR_KPARAM_INFO
	.align		4
.L_28:
        /*0068*/ 	.byte	0x04, 0x17
        /*006a*/ 	.short	(.L_30 - .L_29)
.L_29:
        /*006c*/ 	.word	0x00000000
        /*0070*/ 	.short	0x0002
        /*0072*/ 	.short	0x00c0
        /*0074*/ 	.byte	0x00, 0xf0, 0x01, 0x02


	//----- nvinfo : EIATTR_KPARAM_INFO
	.align		4
.L_30:
        /*0078*/ 	.byte	0x04, 0x17
        /*007a*/ 	.short	(.L_32 - .L_31)
.L_31:
        /*007c*/ 	.word	0x00000000
        /*0080*/ 	.short	0x0001
        /*0082*/ 	.short	0x0040
        /*0084*/ 	.byte	0x00, 0xf0, 0x01, 0x02


	//----- nvinfo : EIATTR_KPARAM_INFO
	.align		4
.L_32:
        /*0088*/ 	.byte	0x04, 0x17
        /*008a*/ 	.short	(.L_34 - .L_33)
.L_33:
        /*008c*/ 	.word	0x00000000
        /*0090*/ 	.short	0x0000
        /*0092*/ 	.short	0x0000
        /*0094*/ 	.byte	0x00, 0xf0, 0x0d, 0x00


	//----- nvinfo : EIATTR_AT_ENTRY_FRAGMENTS
	.align		4
.L_34:
        /*0098*/ 	.byte	0x04, 0x4f
        /*009a*/ 	.short	(.L_36 - .L_35)


	//   ....[0]....
.L_35:
        /*009c*/ 	.word	0x00000004


	//----- nvinfo : EIATTR_RESERVED_SMEM_USED
	.align		4
.L_36:
        /*00a0*/ 	.byte	0x01, 0x41
	.zero		2


	//----- nvinfo : EIATTR_SPARSE_MMA_MASK
	.align		4
        /*00a4*/ 	.byte	0x03, 0x50
        /*00a6*/ 	.short	0x0000


	//----- nvinfo : EIATTR_TCGEN05_1CTA_USED
	.align		4
        /*00a8*/ 	.byte	0x01, 0x51
	.zero		2


	//----- nvinfo : EIATTR_MAXREG_COUNT
	.align		4
        /*00ac*/ 	.byte	0x03, 0x1b
        /*00ae*/ 	.short	0x00ff


	//----- nvinfo : EIATTR_NUM_BARRIERS
	.align		4
        /*00b0*/ 	.byte	0x02, 0x4c
        /*00b2*/ 	.byte	0x03
	.zero		1


	//----- nvinfo : EIATTR_INT_WARP_WIDE_INSTR_OFFSETS
	.align		4
        /*00b4*/ 	.byte	0x04, 0x31
        /*00b6*/ 	.short	(.L_38 - .L_37)


	//   ....[0]....
.L_37:
        /*00b8*/ 	.word	0x00003f00


	//   ....[1]....
        /*00bc*/ 	.word	0x00003f40


	//----- nvinfo : EIATTR_COOP_GROUP_MASK_REGIDS
	.align		4
.L_38:
        /*00c0*/ 	.byte	0x04, 0x29
        /*00c2*/ 	.short	(.L_40 - .L_39)


	//   ....[0]....
.L_39:
        /*00c4*/ 	.word	0xffffffff


	//   ....[1]....
        /*00c8*/ 	.word	0xffffffff


	//   ....[2]....
        /*00cc*/ 	.word	0xffffffff


	//   ....[3]....
        /*00d0*/ 	.word	0xffffffff


	//   ....[4]....
        /*00d4*/ 	.word	0xffffffff


	//   ....[5]....
        /*00d8*/ 	.word	0xffffffff


	//   ....[6]....
        /*00dc*/ 	.word	0xffffffff


	//----- nvinfo : EIATTR_COOP_GROUP_INSTR_OFFSETS
	.align		4
.L_40:
        /*00e0*/ 	.byte	0x04, 0x28
        /*00e2*/ 	.short	(.L_42 - .L_41)


	//   ....[0]....
.L_41:
        /*00e4*/ 	.word	0x000003b0


	//   ....[1]....
        /*00e8*/ 	.word	0x00000560


	//   ....[2]....
        /*00ec*/ 	.word	0x00000600


	//   ....[3]....
        /*00f0*/ 	.word	0x00001850


	//   ....[4]....
        /*00f4*/ 	.word	0x00001b10


	//   ....[5]....
        /*00f8*/ 	.word	0x00003d90


	//   ....[6]....
        /*00fc*/ 	.word	0x00003ff0


	//----- nvinfo : EIATTR_VRC_CTA_INIT_COUNT
	.align		4
.L_42:
        /*0100*/ 	.byte	0x02, 0x4a
        /*0102*/ 	.byte	0x80
	.zero		1


	//----- nvinfo : EIATTR_MBARRIER_INSTR_OFFSETS
	.align		4
        /*0104*/ 	.byte	0x04, 0x39
        /*0106*/ 	.short	(.L_44 - .L_43)


	//   ....[0]....
.L_43:
        /*0108*/ 	.word	0x000002e0
        /*010c*/ 	.word	0x000000ff
        /*0110*/ 	.word	0x00000000
        /*0114*/ 	.short	0x0100
        /*0116*/ 	.byte	0x06
	.zero		1


	//   ....[1]....
        /*0118*/ 	.word	0x000002f0
        /*011c*/ 	.word	0x000000ff
        /*0120*/ 	.word	0x00000008
        /*0124*/ 	.short	0x0100
        /*0126*/ 	.byte	0x06
	.zero		1


	//   ....[2]....
        /*0128*/ 	.word	0x00000300
        /*012c*/ 	.word	0x000000ff
        /*0130*/ 	.word	0x00000010
        /*0134*/ 	.short	0x0100
        /*0136*/ 	.byte	0x06
	.zero		1


	//   ....[3]....
        /*0138*/ 	.word	0x00000310
        /*013c*/ 	.word	0x000000ff
        /*0140*/ 	.word	0x00000018
        /*0144*/ 	.short	0x0100
        /*0146*/ 	.byte	0x06
	.zero		1


	//   ....[4]....
        /*0148*/ 	.word	0x00000320
        /*014c*/ 	.word	0x000000ff
        /*0150*/ 	.word	0x00000020
        /*0154*/ 	.short	0x0100
        /*0156*/ 	.byte	0x06
	.zero		1


	//   ....[5]....
        /*0158*/ 	.word	0x00000330
        /*015c*/ 	.word	0x000000ff
        /*0160*/ 	.word	0x00000028
        /*0164*/ 	.short	0x0100
        /*0166*/ 	.byte	0x06
	.zero		1


	//   ....[6]....
        /*0168*/ 	.word	0x00000340
        /*016c*/ 	.word	0x000000ff
        /*0170*/ 	.word	0x00000030
        /*0174*/ 	.short	0x0100
        /*0176*/ 	.byte	0x06
	.zero		1


	//   ....[7]....
        /*0178*/ 	.word	0x00000350
        /*017c*/ 	.word	0x000000ff
        /*0180*/ 	.word	0x00000038
        /*0184*/ 	.short	0x0100
        /*0186*/ 	.byte	0x06
	.zero		1


	//   ....[8]....
        /*0188*/ 	.word	0x000004d0
        /*018c*/ 	.word	0x000000ff
        /*0190*/ 	.word	0x00000040
        /*0194*/ 	.short	0x0100
        /*0196*/ 	.byte	0x07
	.zero		1


	//   ....[9]....
        /*0198*/ 	.word	0x000004e0
        /*019c*/ 	.word	0x000000ff
        /*01a0*/ 	.word	0x00000048
        /*01a4*/ 	.short	0x0100
        /*01a6*/ 	.byte	0x07
	.zero		1


	//   ....[10]....
        /*01a8*/ 	.word	0x000004f0
        /*01ac*/ 	.word	0x000000ff
        /*01b0*/ 	.word	0x00000050
        /*01b4*/ 	.short	0x0100
        /*01b6*/ 	.byte	0x07
	.zero		1


	//   ....[11]....
        /*01b8*/ 	.word	0x00000500
        /*01bc*/ 	.word	0x000000ff
        /*01c0*/ 	.word	0x00000058
        /*01c4*/ 	.short	0x0100
        /*01c6*/ 	.byte	0x07
	.zero		1


	//   ....[12]....
        /*01c8*/ 	.word	0x00000a30
        /*01cc*/ 	.word	0x000000ff
        /*01d0*/ 	.word	0x00000020
        /*01d4*/ 	.short	0x010a
        /*01d6*/ 	.byte	0x05
	.zero		1


	//   ....[13]....
        /*01d8*/ 	.word	0x00000b60
        /*01dc*/ 	.word	0x000000ff
        /*01e0*/ 	.word	0x00000020
        /*01e4*/ 	.short	0x010a
        /*01e6*/ 	.byte	0x09
	.zero		1


	//   ....[14]....
        /*01e8*/ 	.word	0x00000c90
        /*01ec*/ 	.word	0x000000ff
        /*01f0*/ 	.word	0x00000020
        /*01f4*/ 	.short	0x010a
        /*01f6*/ 	.byte	0x1e
	.zero		1


	//   ....[15]....
        /*01f8*/ 	.word	0x00000f90
        /*01fc*/ 	.word	0x000000ff
        /*0200*/ 	.word	0x00000020
        /*0204*/ 	.short	0x010a
        /*0206*/ 	.byte	0x05
	.zero		1


	//   ....[16]....
        /*0208*/ 	.word	0x00001320
        /*020c*/ 	.word	0x000000ff
        /*0210*/ 	.word	0x00000000
        /*0214*/ 	.short	0x010a
        /*0216*/ 	.byte	0x06
	.zero		1


	//   ....[17]....
        /*0218*/ 	.word	0x00001340
        /*021c*/ 	.word	0x000000ff
        /*0220*/ 	.word	0x00000050
        /*0224*/ 	.short	0x010a
        /*0226*/ 	.byte	0x07
	.zero		1


	//   ....[18]....
        /*0228*/ 	.word	0x000014d0
        /*022c*/ 	.word	0x000000ff
        /*0230*/ 	.word	0x00000000
        /*0234*/ 	.short	0x010a
        /*0236*/ 	.byte	0x05
	.zero		1


	//   ....[19]....
        /*0238*/ 	.word	0x00001650
        /*023c*/ 	.word	0x000000ff
        /*0240*/ 	.word	0x00000000
        /*0244*/ 	.short	0x010a
        /*0246*/ 	.byte	0x06
	.zero		1


	//   ....[20]....
        /*0248*/ 	.word	0x000017e0
        /*024c*/ 	.word	0x00000000
        /*0250*/ 	.word	0x00000050
        /*0254*/ 	.short	0x010a
        /*0256*/ 	.byte	0xff
	.zero		1


	//   ....[21]....
        /*0258*/ 	.word	0x00002130
        /*025c*/ 	.word	0x00000000
        /*0260*/ 	.word	0x00000040
        /*0264*/ 	.short	0x010a
        /*0266*/ 	.byte	0xff
	.zero		1


	//   ....[22]....
        /*0268*/ 	.word	0x00003b00
        /*026c*/ 	.word	0x00000000
        /*0270*/ 	.word	0x00000050
        /*0274*/ 	.short	0x0101
        /*0276*/ 	.byte	0xff
	.zero		1


	//   ....[23]....
        /*0278*/ 	.word	0x00004050
        /*027c*/ 	.word	0x00000000
        /*0280*/ 	.word	0x00000020
        /*0284*/ 	.short	0x010a
        /*0286*/ 	.byte	0xff
	.zero		1


	//   ....[24]....
        /*0288*/ 	.word	0x000040d0
        /*028c*/ 	.word	0x00000000
        /*0290*/ 	.word	0x00000020
        /*0294*/ 	.short	0x010a
        /*0296*/ 	.byte	0xff
	.zero		1


	//   ....[25]....
        /*0298*/ 	.word	0x00004140
        /*029c*/ 	.word	0x00000000
        /*02a0*/ 	.word	0x00000050
        /*02a4*/ 	.short	0x010a
        /*02a6*/ 	.byte	0xff
	.zero		1


	//   ....[26]....
        /*02a8*/ 	.word	0x000041c0
        /*02ac*/ 	.word	0x00000000
        /*02b0*/ 	.word	0x00000000
        /*02b4*/ 	.short	0x010a
        /*02b6*/ 	.byte	0xff
	.zero		1


	//   ....[27]....
        /*02b8*/ 	.word	0x00004220
        /*02bc*/ 	.word	0x00000000
        /*02c0*/ 	.word	0x00000050
        /*02c4*/ 	.short	0x010a
        /*02c6*/ 	.byte	0xff
	.zero		1


	//   ....[28]....
        /*02c8*/ 	.word	0x00004280
        /*02cc*/ 	.word	0x00000000
        /*02d0*/ 	.word	0x00000040
        /*02d4*/ 	.short	0x010a
        /*02d6*/ 	.byte	0xff
	.zero		1


	//----- nvinfo : EIATTR_NUM_MBARRIERS
	.align		4
.L_44:
        /*02d8*/ 	.byte	0x03, 0x38
        /*02da*/ 	.short	0x000c


	//----- nvinfo : EIATTR_EXIT_INSTR_OFFSETS
	.align		4
        /*02dc*/ 	.byte	0x04, 0x1c
        /*02de*/ 	.short	(.L_46 - .L_45)


	//   ....[0]....
.L_45:
        /*02e0*/ 	.word	0x00001810


	//   ....[1]....
        /*02e4*/ 	.word	0x00004010


	//----- nvinfo : EIATTR_REQNTID
	.align		4
.L_46:
        /*02e8*/ 	.byte	0x04, 0x10
        /*02ea*/ 	.short	(.L_48 - .L_47)
.L_47:
        /*02ec*/ 	.word	0x000000c0
        /*02f0*/ 	.word	0x00000001
        /*02f4*/ 	.word	0x00000001


	//----- nvinfo : EIATTR_CRS_STACK_SIZE
	.align		4
.L_48:
        /*02f8*/ 	.byte	0x04, 0x1e
        /*02fa*/ 	.short	(.L_50 - .L_49)
.L_49:
        /*02fc*/ 	.word	0x00000000


	//----- nvinfo : EIATTR_CBANK_PARAM_SIZE
	.align		4
.L_50:
        /*0300*/ 	.byte	0x03, 0x19
        /*0302*/ 	.short	0x0268


	//----- nvinfo : EIATTR_PARAM_CBANK
	.align		4
        /*0304*/ 	.byte	0x04, 0x0a
        /*0306*/ 	.short	(.L_52 - .L_51)
	.align		4
.L_51:
        /*0308*/ 	.word	index@(.nv.constant0.kernel_cutlass_kernel_cudnngemm_swigludense_gemm_persistent_swigluPersistentDenseGemmKernel_object_at__TiledMMA_ThrLayoutVMNK11110000_PermutationMNK____MMAAtom_ThrID10_ShapeMNK6425616_TVL_0)
        /*030c*/ 	.short	0x0380
        /*030e*/ 	.short	0x0268


	//----- nvinfo : EIATTR_SW_WAR
	.align		4
.L_52:
        /*0310*/ 	.byte	0x04, 0x36
        /*0312*/ 	.short	(.L_54 - .L_53)
.L_53:
        /*0314*/ 	.word	0x00000008
.L_54:


//--------------------- .nv.compat                --------------------------
	.section	.nv.compat,"",@"SHT_CUDA_COMPAT_INFO"
	.align	4
        /*0000*/ 	.byte	0x02, 0x02, 0x02, 0x00, 0x02, 0x05, 0x05, 0x00, 0x02, 0x03, 0x01, 0x00, 0x02, 0x06, 0x01, 0x00


//--------------------- .nv.callgraph             --------------------------
	.section	.nv.callgraph,"",@"SHT_CUDA_CALLGRAPH"
	.align	4
	.sectionentsize	8
	.align		4
        /*0000*/ 	.word	0x00000000
	.align		4
        /*0004*/ 	.word	0xffffffff
	.align		4
        /*0008*/ 	.word	0x00000000
	.align		4
        /*000c*/ 	.word	0xfffffffe
	.align		4
        /*0010*/ 	.word	0x00000000
	.align		4
        /*0014*/ 	.word	0xfffffffd
	.align		4
        /*0018*/ 	.word	0x00000000
	.align		4
        /*001c*/ 	.word	0xfffffffc


//--------------------- .text.kernel_cutlass_kernel_cudnngemm_swigludense_gemm_persistent_swigluPersistentDenseGemmKernel_object_at__TiledMMA_ThrLayoutVMNK11110000_PermutationMNK____MMAAtom_ThrID10_ShapeMNK6425616_TVL_0 --------------------------
	.section	.text.kernel_cutlass_kernel_cudnngemm_swigludense_gemm_persistent_swigluPersistentDenseGemmKernel_object_at__TiledMMA_ThrLayoutVMNK11110000_PermutationMNK____MMAAtom_ThrID10_ShapeMNK6425616_TVL_0,"ax",@progbits
	.align	128
        .global         kernel_cutlass_kernel_cudnngemm_swigludense_gemm_persistent_swigluPersistentDenseGemmKernel_object_at__TiledMMA_ThrLayoutVMNK11110000_PermutationMNK____MMAAtom_ThrID10_ShapeMNK6425616_TVL_0
        .type           kernel_cutlass_kernel_cudnngemm_swigludense_gemm_persistent_swigluPersistentDenseGemmKernel_object_at__TiledMMA_ThrLayoutVMNK11110000_PermutationMNK____MMAAtom_ThrID10_ShapeMNK6425616_TVL_0,@function
        .size           kernel_cutlass_kernel_cudnngemm_swigludense_gemm_persistent_swigluPersistentDenseGemmKernel_object_at__TiledMMA_ThrLayoutVMNK11110000_PermutationMNK____MMAAtom_ThrID10_ShapeMNK6425616_TVL_0,(.L_x_57 - kernel_cutlass_kernel_cudnngemm_swigludense_gemm_persistent_swigluPersistentDenseGemmKernel_object_at__TiledMMA_ThrLayoutVMNK11110000_PermutationMNK____MMAAtom_ThrID10_ShapeMNK6425616_TVL_0)
        .other          kernel_cutlass_kernel_cudnngemm_swigludense_gemm_persistent_swigluPersistentDenseGemmKernel_object_at__TiledMMA_ThrLayoutVMNK11110000_PermutationMNK____MMAAtom_ThrID10_ShapeMNK6425616_TVL_0,@"STO_CUDA_ENTRY STV_DEFAULT"
kernel_cutlass_kernel_cudnngemm_swigludense_gemm_persistent_swigluPersistentDenseGemmKernel_object_at__TiledMMA_ThrLayoutVMNK11110000_PermutationMNK____MMAAtom_ThrID10_ShapeMNK6425616_TVL_0:
.text.kernel_cutlass_kernel_cudnngemm_swigludense_gemm_persistent_swigluPersistentDenseGemmKernel_object_at__TiledMMA_ThrLayoutVMNK11110000_PermutationMNK____MMAAtom_ThrID10_ShapeMNK6425616_TVL_0:
[----:B------:R-:W1:Y:S01]  /*0000*/  LDC R1, c[0x0][0x37c] ;  /* 0x0000df00ff017b82 */ /* 0x000e620000000800 */
[----:B------:R-:W2:Y:S07]  /*0010*/  S2R R5, SR_TID.X ;  /* 0x0000000000057919 */ /* 0x000eae0000002100 */
[----:B------:R-:W3:Y:S01]  /*0020*/  S2UR UR4, SR_CgaCtaId ;  /* 0x00000000000479c3 */ /* 0x000ee20000008800 */
[----:B------:R-:W4:Y:S01]  /*0030*/  LDCU.U8 UR6, c[0x0][0x382] ;  /* 0x00007040ff0677ac */ /* 0x000f220008000000 */
[----:B------:R-:W5:Y:S01]  /*0040*/  LDCU.U8 UR5, c[0x0][0x381] ;  /* 0x00007020ff0577ac */ /* 0x000f620008000000 */
[----:B------:R-:W2:Y:S01]  /*0050*/  LDCU UR7, c[0x0][0x36c] ;  /* 0x00006d80ff0777ac */ /* 0x000ea20008000800 */
[----:B------:R-:W-:Y:S01]  /*0060*/  UMOV UR21, 0x1 ;  /* 0x0000000100157882 */ /* 0x000fe20000000000 */
[----:B----4-:R-:W-:-:S02]  /*0070*/  ULOP3.LUT UR6, UR6, 0x1, URZ, 0xc0, !UPT ;  /* 0x0000000106067892 */ /* 0x010fc4000f8ec0ff */
[----:B-----5:R-:W-:Y:S02]  /*0080*/  ULOP3.LUT UR5, UR5, 0x1, URZ, 0xc0, !UPT ;  /* 0x0000000105057892 */ /* 0x020fe4000f8ec0ff */
[----:B---3--:R-:W-:Y:S02]  /*0090*/  ULEA.HI UR8, UR4, UR4, URZ, 0x1 ;  /* 0x0000000404087291 */ /* 0x008fe4000f8f08ff */
[----:B--2---:R-:W-:Y:S02]  /*00a0*/  UISETP.EQ.U32.AND UP4, UPT, UR7, 0x1, UPT ;  /* 0x000000010700788c */ /* 0x004fe4000bf82070 */
[----:B------:R-:W-:Y:S01]  /*00b0*/  ULOP3.LUT UR8, UR8, 0xfffffffe, URZ, 0xc0, !UPT ;  /* 0xfffffffe08087892 */ /* 0x000fe2000f8ec0ff */
[----:B------:R-:W-:Y:S01]  /*00c0*/  SHF.R.U32.HI R71, RZ, 0x5, R5 ;  /* 0x00000005ff477819 */ /* 0x000fe20000011605 */
[----:B------:R-:W-:Y:S02]  /*00d0*/  UISETP.NE.U32.AND UP6, UPT, UR6, 0x1, UPT ;  /* 0x000000010600788c */ /* 0x000fe4000bfc5070 */
[----:B------:R-:W-:Y:S01]  /*00e0*/  UIADD3 UR12, UPT, UPT, -UR8, UR4, URZ ;  /* 0x00000004080c7290 */ /* 0x000fe2000fffe1ff */
[C---:B------:R-:W-:Y:S01]  /*00f0*/  ISETP.NE.AND P1, PT, R71.reuse, 0x5, PT ;  /* 0x000000054700780c */ /* 0x040fe20003f25270 */
[----:B------:R-:W-:Y:S01]  /*0100*/  UISETP.NE.U32.AND UP5, UPT, UR5, 0x1, UPT ;  /* 0x000000010500788c */ /* 0x000fe2000bfa5070 */
[----:B------:R-:W-:Y:S01]  /*0110*/  ISETP.NE.AND P0, PT, R71, RZ, PT ;  /* 0x000000ff4700720c */ /* 0x000fe20003f05270 */
[----:B------:R-:W-:-:S10]  /*0120*/  USHF.L.U32 UR21, UR21, UR12, URZ ;  /* 0x0000000c15157299 */ /* 0x000fd400080006ff */
[----:B-1----:R-:W-:Y:S05]  /*0130*/  @P1 BRA `(.L_x_0) ;  /* 0x0000000000381947 */ /* 0x002fea0003800000 */
[----:B------:R-:W1:Y:S02]  /*0140*/  LDCU.64 UR6, c[0x0][0x348] ;  /* 0x00006900ff0677ac */ /* 0x000e640008000a00 */
[----:B-1----:R-:W-:Y:S02]  /*0150*/  UIADD3 UR14, UP3, UPT, UR6, 0x40, URZ ;  /* 0x00000040060e7890 */ /* 0x002fe4000ff7e0ff */
[----:B------:R-:W-:Y:S02]  /*0160*/  UIADD3 UR10, UP2, UPT, UR6, 0xc0, URZ ;  /* 0x000000c0060a7890 */ /* 0x000fe4000ff5e0ff */
[----:B------:R-:W-:Y:S02]  /*0170*/  UIADD3 UR8, UP1, UPT, UR6, 0x140, URZ ;  /* 0x0000014006087890 */ /* 0x000fe4000ff3e0ff */
[----:B------:R-:W-:Y:S02]  /*0180*/  UIADD3 UR6, UP0, UPT, UR6, 0x1c0, URZ ;  /* 0x000001c006067890 */ /* 0x000fe4000ff1e0ff */
[----:B------:R-:W-:-:S02]  /*0190*/  UIADD3.X UR15, UPT, UPT, URZ, UR7, URZ, UP3, !UPT ;  /* 0x00000007ff0f7290 */ /* 0x000fc40009ffe4ff */
[----:B------:R-:W-:Y:S02]  /*01a0*/  UIADD3.X UR11, UPT, UPT, URZ, UR7, URZ, UP2, !UPT ;  /* 0x00000007ff0b7290 */ /* 0x000fe400097fe4ff */
[----:B------:R-:W-:Y:S02]  /*01b0*/  UIADD3.X UR9, UPT, UPT, URZ, UR7, URZ, UP1, !UPT ;  /* 0x00000007ff097290 */ /* 0x000fe40008ffe4ff */
[----:B------:R-:W-:-:S03]  /*01c0*/  UIADD3.X UR7, UPT, UPT, URZ, UR7, URZ, UP0, !UPT ;  /* 0x00000007ff077290 */ /* 0x000fc600087fe4ff */
[----:B------:R1:W-:Y:S02]  /*01d0*/  UTMACCTL.PF [UR14] ;  /* 0x000000000e0079b9 */ /* 0x0003e40008040000 */
[----:B------:R1:W-:Y:S02]  /*01e0*/  UTMACCTL.PF [UR10] ;  /* 0x000000000a0079b9 */ /* 0x0003e40008040000 */
[----:B------:R1:W-:Y:S02]  /*01f0*/  UTMACCTL.PF [UR8] ;  /* 0x00000000080079b9 */ /* 0x0003e40008040000 */
[----:B------:R1:W-:Y:S02]  /*0200*/  UTMACCTL.PF [UR6] ;  /* 0x00000000060079b9 */ /* 0x0003e40008040000 */
[----:B-1----:R-:W-:Y:S01]  /*0210*/  NOP ;  /* 0x0000000000007918 */ /* 0x002fe20000000000 */
.L_x_0:
[----:B------:R-:W-:Y:S05]  /*0220*/  @P0 BRA `(.L_x_1) ;  /* 0x0000000000500947 */ /* 0x000fea0003800000 */
[----:B------:R-:W-:Y:S01]  /*0230*/  UMOV UR6, 0x400 ;  /* 0x0000040000067882 */ /* 0x000fe20000000000 */
[----:B------:R-:W-:Y:S01]  /*0240*/  UMOV UR8, 0x1 ;  /* 0x0000000100087882 */ /* 0x000fe20000000000 */
[----:B------:R-:W-:Y:S02]  /*0250*/  ULEA UR6, UR4, UR6, 0x18 ;  /* 0x0000000604067291 */ /* 0x000fe4000f8ec0ff */
[----:B------:R-:W-:-:S04]  /*0260*/  UIADD3 UR8, UPT, UPT, -UR8, 0x100000, URZ ;  /* 0x0010000008087890 */ /* 0x000fc8000fffe1ff */
[----:B------:R-:W-:Y:S02]  /*0270*/  USHF.L.U32 UR9, UR8, 0xb, URZ ;  /* 0x0000000b08097899 */ /* 0x000fe400080006ff */
[----:B------:R-:W-:Y:S01]  /*0280*/  USHF.L.U32 UR8, UR8, 0x1, URZ ;  /* 0x0000000108087899 */ /* 0x000fe200080006ff */
[----:B------:R-:W-:Y:S02]  /*0290*/  UMOV UR5, 0x2 ;  /* 0x0000000200057882 */ /* 0x000fe40000000000 */
[----:B------:R-:W-:-:S04]  /*02a0*/  UIADD3 UR10, UPT, UPT, -UR5, 0x100000, URZ ;  /* 0x00100000050a7890 */ /* 0x000fc8000fffe1ff */
[----:B------:R-:W-:Y:S02]  /*02b0*/  USHF.L.U32 UR11, UR10, 0xb, URZ ;  /* 0x0000000b0a0b7899 */ /* 0x000fe400080006ff */
[----:B------:R-:W-:Y:S01]  /*02c0*/  USHF.L.U32 UR10, UR10, 0x1, URZ ;  /* 0x000000010a0a7899 */ /* 0x000fe200080006ff */
[----:B------:R-:W1:Y:S02]  /*02d0*/  FENCE.VIEW.ASYNC.S ;  /* 0x00000000000073c6 */ /* 0x000e640000000000 */
[----:B-1----:R1:W2:Y:S01]  /*02e0*/  SYNCS.EXCH.64 URZ, [UR6], UR8 ;  /* 0x0000000806ff75b2 */ /* 0x0022a20008000100 */
[----:B------:R1:W3:Y:S01]  /*02f0*/  SYNCS.EXCH.64 URZ, [UR6+0x8], UR8 ;  /* 0x0000080806ff75b2 */ /* 0x0002e20008000100 */
[----:B------:R1:W4:Y:S01]  /*0300*/  SYNCS.EXCH.64 URZ, [UR6+0x10], UR8 ;  /* 0x0000100806ff75b2 */ /* 0x0003220008000100 */
[----:B------:R1:W5:Y:S06]  /*0310*/  SYNCS.EXCH.64 URZ, [UR6+0x18], UR8 ;  /* 0x0000180806ff75b2 */ /* 0x00036c0008000100 */
[----:B------:R1:W1:Y:S01]  /*0320*/  SYNCS.EXCH.64 URZ, [UR6+0x20], UR10 ;  /* 0x0000200a06ff75b2 */ /* 0x0002620008000100 */
[----:B------:R1:W1:Y:S01]  /*0330*/  SYNCS.EXCH.64 URZ, [UR6+0x28], UR10 ;  /* 0x0000280a06ff75b2 */ /* 0x0002620008000100 */
[----:B------:R1:W1:Y:S01]  /*0340*/  SYNCS.EXCH.64 URZ, [UR6+0x30], UR10 ;  /* 0x0000300a06ff75b2 */ /* 0x0002620008000100 */
[----:B------:R1:W1:Y:S01]  /*0350*/  SYNCS.EXCH.64 URZ, [UR6+0x38], UR10 ;  /* 0x0000380a06ff75b2 */ /* 0x0002620008000100 */
[----:B------:R-:W-:Y:S01]  /*0360*/  NOP ;  /* 0x0000000000007918 */ /* 0x000fe20000000000 */
.L_x_1:
[----:B------:R-:W-:Y:S01]  /*0370*/  NOP ;  /* 0x0000000000007918 */ /* 0x000fe20000000000 */
[----:B------:R-:W-:Y:S05]  /*0380*/  BRA.U !UP4, `(.L_x_2) ;  /* 0x000000010c087547 */ /* 0x000fea000b800000 */
[----:B-12345:R-:W-:Y:S01]  /*0390*/  UCGABAR_ARV ;  /* 0x00000000000079c7 */ /* 0x03efe20008000000 */
[----:B------:R-:W-:Y:S05]  /*03a0*/  BRA `(.L_x_3) ;  /* 0x0000000000047947 */ /* 0x000fea0003800000 */
.L_x_2:
[----:B-12345:R-:W-:Y:S01]  /*03b0*/  NOP ;  /* 0x0000000000007918 */ /* 0x03efe20000000000 */
.L_x_3:
[----:B------:R-:W-:Y:S05]  /*03c0*/  BRA.U !UP4, `(.L_x_4) ;  /* 0x000000010c0c7547 */ /* 0x000fea000b800000 */
[----:B------:R-:W-:Y:S01]  /*03d0*/  UCGABAR_WAIT ;  /* 0x0000000000007dc7 */ /* 0x000fe20008000000 */
[----:B------:R-:W-:Y:S01]  /*03e0*/  CCTL.IVALL ;  /* 0x00000000ff00798f */ /* 0x000fe20002000000 */
[----:B------:R-:W-:Y:S05]  /*03f0*/  BRA `(.L_x_5) ;  /* 0x0000000000047947 */ /* 0x000fea0003800000 */
.L_x_4:
[----:B------:R-:W-:Y:S06]  /*0400*/  BAR.SYNC.DEFER_BLOCKING 0x0 ;  /* 0x0000000000007b1d */ /* 0x000fec0000010000 */
.L_x_5:
[----:B------:R-:W-:Y:S05]  /*0410*/  @P0 BRA `(.L_x_6) ;  /* 0x0000000000400947 */ /* 0x000fea0003800000 */
[----:B------:R-:W-:Y:S01]  /*0420*/  UMOV UR7, 0x400 ;  /* 0x0000040000077882 */ /* 0x000fe20000000000 */
[----:B------:R-:W-:Y:S01]  /*0430*/  UMOV UR6, 0x1 ;  /* 0x0000000100067882 */ /* 0x000fe20000000000 */
[----:B------:R-:W-:Y:S01]  /*0440*/  UMOV UR5, 0x4 ;  /* 0x0000000400057882 */ /* 0x000fe20000000000 */
[----:B------:R-:W-:Y:S02]  /*0450*/  ULEA UR7, UR4, UR7, 0x18 ;  /* 0x0000000704077291 */ /* 0x000fe4000f8ec0ff */
[----:B------:R-:W-:-:S04]  /*0460*/  UIADD3 UR8, UPT, UPT, -UR6, 0x100000, URZ ;  /* 0x0010000006087890 */ /* 0x000fc8000fffe1ff */
[----:B------:R-:W-:Y:S02]  /*0470*/  USHF.L.U32 UR9, UR8, 0xb, URZ ;  /* 0x0000000b08097899 */ /* 0x000fe400080006ff */
[----:B------:R-:W-:Y:S02]  /*0480*/  USHF.L.U32 UR8, UR8, 0x1, URZ ;  /* 0x0000000108087899 */ /* 0x000fe400080006ff */
[----:B------:R-:W-:-:S04]  /*0490*/  UIADD3 UR10, UPT, UPT, -UR5, 0x100000, URZ ;  /* 0x00100000050a7890 */ /* 0x000fc8000fffe1ff */
[----:B------:R-:W-:Y:S02]  /*04a0*/  USHF.L.U32 UR11, UR10, 0xb, URZ ;  /* 0x0000000b0a0b7899 */ /* 0x000fe400080006ff */
[----:B------:R-:W-:Y:S01]  /*04b0*/  USHF.L.U32 UR10, UR10, 0x1, URZ ;  /* 0x000000010a0a7899 */ /* 0x000fe200080006ff */
[----:B------:R-:W1:Y:S03]  /*04c0*/  FENCE.VIEW.ASYNC.S ;  /* 0x00000000000073c6 */ /* 0x000e660000000000 */
[----:B-1----:R1:W2:Y:S01]  /*04d0*/  SYNCS.EXCH.64 URZ, [UR7+0x40], UR8 ;  /* 0x0000400807ff75b2 */ /* 0x0022a20008000100 */
[----:B------:R1:W3:Y:S07]  /*04e0*/  SYNCS.EXCH.64 URZ, [UR7+0x48], UR8 ;  /* 0x0000480807ff75b2 */ /* 0x0002ee0008000100 */
[----:B------:R1:W4:Y:S01]  /*04f0*/  SYNCS.EXCH.64 URZ, [UR7+0x50], UR10 ;  /* 0x0000500a07ff75b2 */ /* 0x0003220008000100 */
[----:B------:R1:W5:Y:S01]  /*0500*/  SYNCS.EXCH.64 URZ, [UR7+0x58], UR10 ;  /* 0x0000580a07ff75b2 */ /* 0x0003620008000100 */
[----:B------:R-:W-:Y:S01]  /*0510*/  NOP ;  /* 0x0000000000007918 */ /* 0x000fe20000000000 */
.L_x_6:
[----:B------:R-:W-:Y:S01]  /*0520*/  NOP ;  /* 0x0000000000007918 */ /* 0x000fe20000000000 */
[----:B------:R-:W-:Y:S05]  /*0530*/  BRA.U !UP4, `(.L_x_7) ;  /* 0x000000010c087547 */ /* 0x000fea000b800000 */
[----:B--2345:R-:W-:Y:S01]  /*0540*/  UCGABAR_ARV ;  /* 0x00000000000079c7 */ /* 0x03cfe20008000000 */
[----:B------:R-:W-:Y:S05]  /*0550*/  BRA `(.L_x_8) ;  /* 0x0000000000047947 */ /* 0x000fea0003800000 */
.L_x_7:
[----:B--2345:R-:W-:Y:S01]  /*0560*/  NOP ;  /* 0x0000000000007918 */ /* 0x03cfe20000000000 */
.L_x_8:
[----:B------:R-:W-:Y:S05]  /*0570*/  BRA.U !UP4, `(.L_x_9) ;  /* 0x000000010c0c7547 */ /* 0x000fea000b800000 */
[----:B------:R-:W-:Y:S01]  /*0580*/  UCGABAR_WAIT ;  /* 0x0000000000007dc7 */ /* 0x000fe20008000000 */
[----:B------:R-:W-:Y:S01]  /*0590*/  CCTL.IVALL ;  /* 0x00000000ff00798f */ /* 0x000fe20002000000 */
[----:B------:R-:W-:Y:S05]  /*05a0*/  BRA `(.L_x_10) ;  /* 0x0000000000047947 */ /* 0x000fea0003800000 */
.L_x_9:
[----:B------:R-:W-:Y:S06]  /*05b0*/  BAR.SYNC.DEFER_BLOCKING 0x0 ;  /* 0x0000000000007b1d */ /* 0x000fec0000010000 */
.L_x_10:
[----:B------:R-:W-:Y:S01]  /*05c0*/  NOP ;  /* 0x0000000000007918 */ /* 0x000fe20000000000 */
[----:B------:R-:W-:Y:S05]  /*05d0*/  BRA.U !UP4, `(.L_x_11) ;  /* 0x000000010c087547 */ /* 0x000fea000b800000 */
[----:B------:R-:W-:Y:S01]  /*05e0*/  UCGABAR_ARV ;  /* 0x00000000000079c7 */ /* 0x000fe20008000000 */
[----:B------:R-:W-:Y:S05]  /*05f0*/  BRA `(.L_x_12) ;  /* 0x0000000000047947 */ /* 0x000fea0003800000 */
.L_x_11:
[----:B------:R-:W-:Y:S01]  /*0600*/  NOP ;  /* 0x0000000000007918 */ /* 0x000fe20000000000 */
.L_x_12:
[----:B------:R-:W-:Y:S05]  /*0610*/  BRA.U !UP4, `(.L_x_13) ;  /* 0x000000010c0c7547 */ /* 0x000fea000b800000 */
[----:B------:R-:W-:Y:S01]  /*0620*/  UCGABAR_WAIT ;  /* 0x0000000000007dc7 */ /* 0x000fe20008000000 */
[----:B------:R-:W-:Y:S01]  /*0630*/  CCTL.IVALL ;  /* 0x00000000ff00798f */ /* 0x000fe20002000000 */
[----:B------:R-:W-:Y:S05]  /*0640*/  BRA `(.L_x_14) ;  /* 0x0000000000047947 */ /* 0x000fea0003800000 */
.L_x_13:
[----:B------:R-:W-:Y:S06]  /*0650*/  BAR.SYNC.DEFER_BLOCKING 0x0 ;  /* 0x0000000000007b1d */ /* 0x000fec0000010000 */
.L_x_14:
[----:B------:R-:W2:Y:S01]  /*0660*/  LDCU.U8 UR20, c[0x0][0x5c8] ;  /* 0x0000b900ff1477ac */ /* 0x000ea20008000000 */
[----:B------:R-:W3:Y:S01]  /*0670*/  LDCU.U8 UR19, c[0x0][0x5c9] ;  /* 0x0000b920ff1377ac */ /* 0x000ee20008000000 */
[----:B------:R-:W4:Y:S01]  /*0680*/  LDCU.U8 UR18, c[0x0][0x5d4] ;  /* 0x0000ba80ff1277ac */ /* 0x000f220008000000 */
[----:B------:R-:W5:Y:S01]  /*0690*/  LDCU.U8 UR17, c[0x0][0x5d5] ;  /* 0x0000baa0ff1177ac */ /* 0x000f620008000000 */
[----:B------:R-:W1:Y:S01]  /*06a0*/  LDCU.U8 UR16, c[0x0][0x5e0] ;  /* 0x0000bc00ff1077ac */ /* 0x000e620008000000 */
[----:B------:R-:W1:Y:S01]  /*06b0*/  LDCU.U8 UR15, c[0x0][0x5e1] ;  /* 0x0000bc20ff0f77ac */ /* 0x000e620008000000 */
[----:B------:R-:W-:Y:S05]  /*06c0*/  @P1 BRA `(.L_x_15) ;  /* 0x0000000800441947 */ /* 0x000fea0003800000 */
[----:B------:R-:W5:Y:S01]  /*06d0*/  S2UR UR25, SR_CTAID.Z ;  /* 0x00000000001979c3 */ /* 0x000f620000002700 */
[----:B------:R-:W-:Y:S01]  /*06e0*/  UMOV UR24, 0x1 ;  /* 0x0000000100187882 */ /* 0x000fe20000000000 */
[----:B------:R-:W-:Y:S01]  /*06f0*/  UMOV UR23, URZ ;  /* 0x000000ff00177c82 */ /* 0x000fe20008000000 */
[----:B-----5:R-:W-:-:S09]  /*0700*/  UISETP.GT.U32.AND UP0, UPT, UR25, 0x1ff, UPT ;  /* 0x000001ff1900788c */ /* 0x020fd2000bf04070 */
[----:B------:R-:W-:Y:S05]  /*0710*/  BRA.U UP0, `(.L_x_16) ;  /* 0x0000000500d47547 */ /* 0x000fea000b800000 */
[----:B------:R-:W5:Y:S01]  /*0720*/  LDCU.64 UR4, c[0x0][0x5c0] ;  /* 0x0000b800ff0477ac */ /* 0x000f620008000a00 */
[----:B------:R-:W-:Y:S01]  /*0730*/  S2UR UR13, SR_CgaCtaId ;  /* 0x00000000000d79c3 */ /* 0x000fe20000008800 */
[----:B------:R-:W4:Y:S01]  /*0740*/  LDCU UR14, c[0x0][0x374] ;  /* 0x00006e80ff0e77ac */ /* 0x000f220008000800 */
[----:B-1----:R-:W4:Y:S01]  /*0750*/  LDCU UR10, c[0x0][0x370] ;  /* 0x00006e00ff0a77ac */ /* 0x002f220008000800 */
[----:B------:R-:W1:Y:S01]  /*0760*/  LDCU.64 UR26, c[0x0][0x348] ;  /* 0x00006900ff1a77ac */ /* 0x000e620008000a00 */
[----:B------:R-:W-:Y:S01]  /*0770*/  UMOV UR23, URZ ;  /* 0x000000ff00177c82 */ /* 0x000fe20008000000 */
[----:B------:R-:W-:Y:S01]  /*0780*/  UMOV UR24, 0x1 ;  /* 0x0000000100187882 */ /* 0x000fe20000000000 */
[----:B-----5:R-:W-:-:S04]  /*0790*/  UIMAD.WIDE.U32 UR6, UR25, UR5, URZ ;  /* 0x00000005190672a5 */ /* 0x020fc8000f8e00ff */
[----:B------:R-:W-:-:S04]  /*07a0*/  UIADD3 UR5, UPT, UPT, UR25, -UR7, URZ ;  /* 0x8000000719057290 */ /* 0x000fc8000fffe0ff */
[----:B--2---:R-:W-:Y:S02]  /*07b0*/  USHF.R.U32.HI UR5, URZ, UR20, UR5 ;  /* 0x00000014ff057299 */ /* 0x004fe40008011605 */
[----:B----4-:R-:W-:Y:S01]  /*07c0*/  UIMAD UR10, UR14, UR10, URZ ;  /* 0x0000000a0e0a72a4 */ /* 0x010fe2000f8e02ff */
[----:B------:R-:W2:Y:S01]  /*07d0*/  LDCU UR6, c[0x0][0x5d0] ;  /* 0x0000ba00ff0677ac */ /* 0x000ea20008000800 */
[----:B------:R-:W-:-:S04]  /*07e0*/  UIADD3 UR5, UPT, UPT, UR7, UR5, URZ ;  /* 0x0000000507057290 */ /* 0x000fc8000fffe0ff */
[----:B---3--:R-:W-:-:S04]  /*07f0*/  USHF.R.U32.HI UR11, URZ, UR19, UR5 ;  /* 0x00000013ff0b7299 */ /* 0x008fc80008011605 */
[----:B------:R-:W-:-:S04]  /*0800*/  UIADD3 UR11, UPT, UPT, -UR11, URZ, URZ ;  /* 0x000000ff0b0b7290 */ /* 0x000fc8000fffe1ff */
[----:B------:R-:W-:Y:S01]  /*0810*/  UIMAD UR11, UR11, UR4, UR25 ;  /* 0x000000040b0b72a4 */ /* 0x000fe2000f8e0219 */
[----:B------:R-:W3:Y:S03]  /*0820*/  LDCU.64 UR4, c[0x0][0x5d8] ;  /* 0x0000bb00ff0477ac */ /* 0x000ee60008000a00 */
[----:B--2---:R-:W-:-:S04]  /*0830*/  UIMAD.WIDE.U32 UR6, UR11, UR6, URZ ;  /* 0x000000060b0672a5 */ /* 0x004fc8000f8e00ff */
[----:B------:R-:W-:-:S04]  /*0840*/  UIADD3 UR6, UPT, UPT, UR11, -UR7, URZ ;  /* 0x800000070b067290 */ /* 0x000fc8000fffe0ff */
[----:B------:R-:W-:-:S04]  /*0850*/  USHF.R.U32.HI UR6, URZ, UR18, UR6 ;  /* 0x00000012ff067299 */ /* 0x000fc80008011606 */
[----:B------:R-:W-:-:S04]  /*0860*/  UIADD3 UR6, UPT, UPT, UR7, UR6, URZ ;  /* 0x0000000607067290 */ /* 0x000fc8000fffe0ff */
[----:B------:R-:W-:-:S04]  /*0870*/  USHF.R.U32.HI UR6, URZ, UR17, UR6 ;  /* 0x00000011ff067299 */ /* 0x000fc80008011606 */
[----:B---3--:R-:W-:-:S07]  /*0880*/  UIMAD.WIDE.U32 UR8, UR6, UR5, URZ ;  /* 0x00000005060872a5 */ /* 0x008fce000f8e00ff */
[----:B------:R-:W-:Y:S02]  /*0890*/  UMOV UR7, UR9 ;  /* 0x0000000900077c82 */ /* 0x000fe40008000000 */
[----:B------:R-:W-:Y:S02]  /*08a0*/  UIADD3 UR5, UPT, UPT, UR6, -UR7, URZ ;  /* 0x8000000706057290 */ /* 0x000fe4000fffe0ff */
[----:B------:R-:W2:Y:S01]  /*08b0*/  S2UR UR9, SR_CTAID.Y ;  /* 0x00000000000979c3 */ /* 0x000ea20000002600 */
[----:B------:R-:W3:Y:S01]  /*08c0*/  LDCU UR8, c[0x0][0x378] ;  /* 0x00006f00ff0877ac */ /* 0x000ee20008000800 */
[----:B------:R-:W-:-:S04]  /*08d0*/  USHF.R.U32.HI UR5, URZ, UR16, UR5 ;  /* 0x00000010ff057299 */ /* 0x000fc80008011605 */
[----:B------:R-:W-:-:S04]  /*08e0*/  UIADD3 UR7, UPT, UPT, UR7, UR5, URZ ;  /* 0x0000000507077290 */ /* 0x000fc8000fffe0ff */
[----:B------:R-:W-:-:S03]  /*08f0*/  USHF.R.U32.HI UR7, URZ, UR15, UR7 ;  /* 0x0000000fff077299 */ /* 0x000fc60008011607 */
[----:B------:R-:W4:Y:S01]  /*0900*/  LDCU UR5, c[0x0][0x5cc] ;  /* 0x0000b980ff0577ac */ /* 0x000f220008000800 */
[----:B------:R-:W-:Y:S02]  /*0910*/  UIADD3 UR7, UPT, UPT, -UR7, URZ, URZ ;  /* 0x000000ff07077290 */ /* 0x000fe4000fffe1ff */
[----:B---3--:R-:W-:Y:S02]  /*0920*/  UIMAD UR8, UR10, UR8, URZ ;  /* 0x000000080a0872a4 */ /* 0x008fe4000f8e02ff */
[----:B------:R-:W-:Y:S02]  /*0930*/  UIMAD UR7, UR7, UR4, UR6 ;  /* 0x00000004070772a4 */ /* 0x000fe4000f8e0206 */
[----:B--2---:R-:W-:Y:S02]  /*0940*/  USHF.L.U32 UR9, UR9, 0x8, URZ ;  /* 0x0000000809097899 */ /* 0x004fe400080006ff */
[----:B------:R-:W-:Y:S02]  /*0950*/  ULEA.HI UR14, UR8, UR8, URZ, 0x1 ;  /* 0x00000008080e7291 */ /* 0x000fe4000f8f08ff */
[----:B------:R-:W-:Y:S01]  /*0960*/  UIADD3 UR6, UPT, UPT, -UR6, URZ, URZ ;  /* 0x000000ff06067290 */ /* 0x000fe2000fffe1ff */
[----:B------:R-:W-:Y:S01]  /*0970*/  UMOV UR4, 0x400 ;  /* 0x0000040000047882 */ /* 0x000fe20000000000 */
[----:B------:R-:W-:-:S02]  /*0980*/  ULOP3.LUT UR22, UR9, 0x100, URZ, 0xc0, !UPT ;  /* 0x0000010009167892 */ /* 0x000fc4000f8ec0ff */
[----:B------:R-:W-:Y:S02]  /*0990*/  ULEA UR13, UR13, UR4, 0x18 ;  /* 0x000000040d0d7291 */ /* 0x000fe4000f8ec0ff */
[----:B------:R-:W-:Y:S02]  /*09a0*/  USHF.R.S32.HI UR14, URZ, 0x1, UR14 ;  /* 0x00000001ff0e7899 */ /* 0x000fe4000801140e */
[----:B-1--4-:R-:W-:-:S12]  /*09b0*/  UIMAD UR11, UR6, UR5, UR11 ;  /* 0x00000005060b72a4 */ /* 0x012fd8000f8e020b */
.L_x_20:
[----:B------:R-:W-:Y:S01]  /*09c0*/  USHF.L.U32 UR4, UR24, 0x1f, URZ ;  /* 0x0000001f18047899 */ /* 0x000fe200080006ff */
[----:B------:R-:W-:Y:S01]  /*09d0*/  HFMA2 R2, -RZ, RZ, 0, -0.0078125 ;  /* 0x0000a000ff027431 */ /* 0x000fe200000001ff */
[----:B------:R-:W-:Y:S02]  /*09e0*/  ULEA UR5, UR23, UR13, 0x3 ;  /* 0x0000000d17057291 */ /* 0x000fe4000f8e18ff */
[----:B------:R-:W-:Y:S02]  /*09f0*/  ULEA UR11, UR11, UR12, 0x1 ;  /* 0x0000000c0b0b7291 */ /* 0x000fe4000f8e08ff */
[----:B------:R-:W-:Y:S01]  /*0a00*/  MOV R0, UR4 ;  /* 0x0000000400007c02 */ /* 0x000fe20008000f00 */
[----:B------:R-:W-:Y:S02]  /*0a10*/  UIADD3 UR34, UP1, UPT, UR26, 0x40, URZ ;  /* 0x000000401a227890 */ /* 0x000fe4000ff3e0ff */
[----:B------:R-:W-:Y:S02]  /*0a20*/  UIADD3 UR32, UP0, UPT, UR26, 0xc0, URZ ;  /* 0x000000c01a207890 */ /* 0x000fe4000ff1e0ff */
[----:B----4-:R1:W2:Y:S01]  /*0a30*/  SYNCS.PHASECHK.TRANS64.TRYWAIT P2, [UR5+0x20], R0 ;  /* 0x00002000ff0075a7 */ /* 0x0102a20008041105 */
[----:B------:R-:W-:-:S02]  /*0a40*/  ULEA UR7, UR7, UR22, 0x9 ;  /* 0x0000001607077291 */ /* 0x000fc4000f8e48ff */
[----:B------:R-:W-:Y:S02]  /*0a50*/  UIADD3.X UR35, UPT, UPT, URZ, UR27, URZ, UP1, !UPT ;  /* 0x0000001bff237290 */ /* 0x000fe40008ffe4ff */
[----:B------:R-:W-:Y:S02]  /*0a60*/  UIADD3.X UR33, UPT, UPT, URZ, UR27, URZ, UP0, !UPT ;  /* 0x0000001bff217290 */ /* 0x000fe400087fe4ff */
[----:B------:R-:W-:Y:S01]  /*0a70*/  USHF.L.U32 UR11, UR11, 0x5, URZ ;  /* 0x000000050b0b7899 */ /* 0x000fe200080006ff */
[----:B------:R-:W-:-:S11]  /*0a80*/  UMOV UR31, URZ ;  /* 0x000000ff001f7c82 */ /* 0x000fd60008000000 */
.L_x_19:
[----:B---3--:R-:W-:Y:S02]  /*0a90*/  UIADD3 UR6, UPT, UPT, UR23, 0x1, URZ ;  /* 0x0000000117067890 */ /* 0x008fe4000fffe0ff */
[----:B------:R-:W-:Y:S02]  /*0aa0*/  ULEA UR8, UR23, UR12, 0x1 ;  /* 0x0000000c17087291 */ /* 0x000fe4000f8e08ff */
[----:B------:R-:W-:Y:S02]  /*0ab0*/  ULEA UR4, UR23, UR13, 0xf ;  /* 0x0000000d17047291 */ /* 0x000fe4000f8e78ff */
[----:B------:R-:W-:Y:S02]  /*0ac0*/  UISETP.NE.AND UP1, UPT, UR6, 0x4, UPT ;  /* 0x000000040600788c */ /* 0x000fe4000bf25270 */
[----:B------:R-:W-:Y:S02]  /*0ad0*/  USHF.L.U32 UR10, UR31, 0x6, URZ ;  /* 0x000000061f0a7899 */ /* 0x000fe400080006ff */
[----:B------:R-:W-:-:S02]  /*0ae0*/  ULEA UR8, UR8, UR13, 0xc ;  /* 0x0000000d08087291 */ /* 0x000fc4000f8e60ff */
[----:B------:R-:W-:Y:S02]  /*0af0*/  UIADD3 UR4, UPT, UPT, UR4, 0x14400, URZ ;  /* 0x0001440004047890 */ /* 0x000fe4000fffe0ff */
[----:B------:R-:W-:Y:S02]  /*0b00*/  USEL UR5, URZ, 0x1, UP1 ;  /* 0x00000001ff057887 */ /* 0x000fe40008800000 */
[----:B------:R-:W-:Y:S02]  /*0b10*/  UISETP.GT.U32.AND UP0, UPT, UR31, 0x3e, UPT ;  /* 0x0000003e1f00788c */ /* 0x000fe4000bf04070 */
[----:B------:R-:W-:Y:S01]  /*0b20*/  ULEA UR9, UR23, UR13, 0x3 ;  /* 0x0000000d17097291 */ /* 0x000fe2000f8e18ff */
[----:B--2-4-:R-:W-:Y:S11]  /*0b30*/  @P2 BRA `(.L_x_17) ;  /* 0x0000000000102947 */ /* 0x014ff60003800000 */
[----:B------:R-:W-:-:S06]  /*0b40*/  USHF.L.U32 UR23, UR24, 0x1f, URZ ;  /* 0x0000001f18177899 */ /* 0x000fcc00080006ff */
[----:B-1----:R-:W-:-:S04]  /*0b50*/  MOV R0, UR23 ;  /* 0x0000001700007c02 */ /* 0x002fc80008000f00 */
[----:B------:R-:W1:Y:S02]  /*0b60*/  SYNCS.PHASECHK.TRANS64.TRYWAIT P0, [UR9+0x20], R0 ;  /* 0x00002000ff0075a7 */ /* 0x000e640008001109 */
[----:B-1----:R-:W-:Y:S05]  /*0b70*/  @!P0 BRA `(.L_x_18) ;  /* 0x0000003400288947 */ /* 0x002fea0003800000 */
.L_x_17:
[----:B------:R-:W-:Y:S02]  /*0b80*/  ELECT P1, URZ, PT ;  /* 0x0000000000ff782f */ /* 0x000fe40003820000 */
[----:B------:R-:W-:Y:S01]  /*0b90*/  PLOP3.LUT P0, PT, PT, PT, UP0, 0x80, 0x8 ;  /* 0x000000000008781c */ /* 0x000fe20003f0f008 */
[----:B------:R-:W-:Y:S01]  /*0ba0*/  ULOP3.LUT UR24, UR24, UR5, URZ, 0x3c, !UPT ;  /* 0x0000000518187292 */ /* 0x000fe2000f8e3cff */
[----:B------:R-:W-:Y:S01]  /*0bb0*/  PLOP3.LUT P2, PT, PT, PT, PT, 0x80, 0x8 ;  /* 0x000000000008781c */ /* 0x000fe20003f4f070 */
[----:B------:R-:W-:Y:S02]  /*0bc0*/  USEL UR23, UR6, URZ, UP1 ;  /* 0x000000ff06177287 */ /* 0x000fe40008800000 */
[----:B------:R-:W-:Y:S02]  /*0bd0*/  UIADD3 UR8, UPT, UPT, UR8, 0xc400, URZ ;  /* 0x0000c40008087890 */ /* 0x000fe4000fffe0ff */
[----:B------:R-:W-:Y:S02]  /*0be0*/  @!UP0 USHF.L.U32 UR29, UR24, 0x1f, URZ ;  /* 0x0000001f181d8899 */ /* 0x000fe400080006ff */
[----:B------:R-:W-:Y:S01]  /*0bf0*/  @!UP0 ULEA UR30, UR23, UR13, 0x3 ;  /* 0x0000000d171e8291 */ /* 0x000fe2000f8e18ff */
[----:B------:R-:W-:Y:S01]  /*0c00*/  UMOV UR28, 0x30000 ;  /* 0x00030000001c7882 */ /* 0x000fe20000000000 */
[----:B------:R-:W-:-:S02]  /*0c10*/  UMOV UR5, UR9 ;  /* 0x0000000900057c82 */ /* 0x000fc40008000000 */
[----:B-1----:R-:W-:Y:S01]  /*0c20*/  IMAD.U32 R0, RZ, RZ, UR29 ;  /* 0x0000001dff007e24 */ /* 0x002fe2000f8e00ff */
[----:B------:R-:W-:Y:S01]  /*0c30*/  UMOV UR6, UR10 ;  /* 0x0000000a00067c82 */ /* 0x000fe20008000000 */
[----:B------:R3:W-:Y:S01]  /*0c40*/  @P1 SYNCS.ARRIVE.TRANS64 RZ, [UR9], R2 ;  /* 0x00000002ffff19a7 */ /* 0x0007e20008000009 */
[----:B------:R3:W-:Y:S01]  /*0c50*/  UTMALDG.2D.MULTICAST [UR8], [UR34], UR28, desc[URZ] ;  /* 0x0000ff08220073b4 */ /* 0x0007e2000800981c */
[----:B------:R-:W-:-:S04]  /*0c60*/  UIADD3 UR31, UPT, UPT, UR31, 0x1, URZ ;  /* 0x000000011f1f7890 */ /* 0x000fc8000fffe0ff */
[----:B------:R-:W-:Y:S01]  /*0c70*/  UISETP.NE.AND UP0, UPT, UR31, 0x40, UPT ;  /* 0x000000401f00788c */ /* 0x000fe2000bf05270 */
[----:B------:R3:W-:Y:S01]  /*0c80*/  UTMALDG.2D [UR4], [UR32], desc[URZ] ;  /* 0x0000ff04200075b4 */ /* 0x0007e20008009000 */
[----:B------:R3:W4:Y:S07]  /*0c90*/  @!P0 SYNCS.PHASECHK.TRANS64.TRYWAIT P2, [UR30+0x20], R0 ;  /* 0x00002000ff0085a7 */ /* 0x00072e000804111e */
[----:B------:R-:W-:Y:S05]  /*0ca0*/  BRA.U UP0, `(.L_x_19) ;  /* 0xfffffffd00787547 */ /* 0x000fea000b83ffff */
[----:B---3--:R-:W1:Y:S01]  /*0cb0*/  LDCU.64 UR4, c[0x0][0x5c0] ;  /* 0x0000b800ff0477ac */ /* 0x008e620008000a00 */
[----:B------:R-:W-:-:S04]  /*0cc0*/  UIADD3 UR25, UPT, UPT, UR14, UR25, URZ ;  /* 0x000000190e197290 */ /* 0x000fc8000fffe0ff */
[----:B------:R-:W-:Y:S02]  /*0cd0*/  UISETP.GE.AND UP0, UPT, UR25, 0x200, UPT ;  /* 0x000002001900788c */ /* 0x000fe4000bf06270 */
[----:B-1----:R-:W-:Y:S01]  /*0ce0*/  UIMAD.WIDE.U32 UR6, UR25, UR5, URZ ;  /* 0x00000005190672a5 */ /* 0x002fe2000f8e00ff */
[----:B------:R-:W1:Y:S03]  /*0cf0*/  LDCU UR5, c[0x0][0x5d0] ;  /* 0x0000ba00ff0577ac */ /* 0x000e660008000800 */
[----:B------:R-:W-:-:S04]  /*0d00*/  UIADD3 UR6, UPT, UPT, UR25, -UR7, URZ ;  /* 0x8000000719067290 */ /* 0x000fc8000fffe0ff */
[----:B------:R-:W-:-:S04]  /*0d10*/  USHF.R.U32.HI UR6, URZ, UR20, UR6 ;  /* 0x00000014ff067299 */ /* 0x000fc80008011606 */
[----:B------:R-:W-:-:S04]  /*0d20*/  UIADD3 UR7, UPT, UPT, UR7, UR6, URZ ;  /* 0x0000000607077290 */ /* 0x000fc8000fffe0ff */
[----:B------:R-:W-:-:S04]  /*0d30*/  USHF.R.U32.HI UR7, URZ, UR19, UR7 ;  /* 0x00000013ff077299 */ /* 0x000fc80008011607 */
[----:B------:R-:W-:-:S04]  /*0d40*/  UIADD3 UR7, UPT, UPT, -UR7, URZ, URZ ;  /* 0x000000ff07077290 */ /* 0x000fc8000fffe1ff */
[----:B------:R-:W-:-:S04]  /*0d50*/  UIMAD UR7, UR4, UR7, UR25 ;  /* 0x00000007040772a4 */ /* 0x000fc8000f8e0219 */
[----:B-1----:R-:W-:Y:S01]  /*0d60*/  UIMAD.WIDE.U32 UR8, UR7, UR5, URZ ;  /* 0x00000005070872a5 */ /* 0x002fe2000f8e00ff */
[----:B------:R-:W1:Y:S03]  /*0d70*/  LDCU.64 UR4, c[0x0][0x5d8] ;  /* 0x0000bb00ff0477ac */ /* 0x000e660008000a00 */
[----:B------:R-:W-:-:S04]  /*0d80*/  UIADD3 UR6, UPT, UPT, UR7, -UR9, URZ ;  /* 0x8000000907067290 */ /* 0x000fc8000fffe0ff */
[----:B------:R-:W-:-:S04]  /*0d90*/  USHF.R.U32.HI UR6, URZ, UR18, UR6 ;  /* 0x00000012ff067299 */ /* 0x000fc80008011606 */
[----:B------:R-:W-:-:S04]  /*0da0*/  UIADD3 UR6, UPT, UPT, UR9, UR6, URZ ;  /* 0x0000000609067290 */ /* 0x000fc8000fffe0ff */
[----:B------:R-:W-:-:S04]  /*0db0*/  USHF.R.U32.HI UR6, URZ, UR17, UR6 ;  /* 0x00000011ff067299 */ /* 0x000fc80008011606 */
[----:B-1----:R-:W-:Y:S01]  /*0dc0*/  UIMAD.WIDE.U32 UR8, UR6, UR5, URZ ;  /* 0x00000005060872a5 */ /* 0x002fe2000f8e00ff */
[----:B------:R-:W1:Y:S03]  /*0dd0*/  LDCU UR5, c[0x0][0x5cc] ;  /* 0x0000b980ff0577ac */ /* 0x000e660008000800 */
[----:B------:R-:W-:-:S04]  /*0de0*/  UIADD3 UR8, UPT, UPT, UR6, -UR9, URZ ;  /* 0x8000000906087290 */ /* 0x000fc8000fffe0ff */
[----:B------:R-:W-:-:S04]  /*0df0*/  USHF.R.U32.HI UR8, URZ, UR16, UR8 ;  /* 0x00000010ff087299 */ /* 0x000fc80008011608 */
[----:B------:R-:W-:Y:S02]  /*0e00*/  UIADD3 UR8, UPT, UPT, UR9, UR8, URZ ;  /* 0x0000000809087290 */ /* 0x000fe4000fffe0ff */
[----:B------:R-:W-:Y:S02]  /*0e10*/  UIADD3 UR9, UPT, UPT, -UR6, URZ, URZ ;  /* 0x000000ff06097290 */ /* 0x000fe4000fffe1ff */
[----:B------:R-:W-:Y:S02]  /*0e20*/  USHF.R.U32.HI UR8, URZ, UR15, UR8 ;  /* 0x0000000fff087299 */ /* 0x000fe40008011608 */
[----:B-1----:R-:W-:Y:S02]  /*0e30*/  UIMAD UR11, UR5, UR9, UR7 ;  /* 0x00000009050b72a4 */ /* 0x002fe4000f8e0207 */
[----:B------:R-:W-:-:S04]  /*0e40*/  UIADD3 UR8, UPT, UPT, -UR8, URZ, URZ ;  /* 0x000000ff08087290 */ /* 0x000fc8000fffe1ff */
[----:B------:R-:W-:Y:S01]  /*0e50*/  UIMAD UR7, UR4, UR8, UR6 ;  /* 0x00000008040772a4 */ /* 0x000fe2000f8e0206 */
[----:B------:R-:W-:Y:S11]  /*0e60*/  BRA.U !UP0, `(.L_x_20) ;  /* 0xfffffff908d47547 */ /* 0x000ff6000b83ffff */
.L_x_16:
[----:B------:R-:W-:Y:S01]  /*0e70*/  UISETP.NE.AND UP0, UPT, UR23, 0x3, UPT ;  /* 0x000000031700788c */ /* 0x000fe2000bf05270 */
[----:B------:R-:W5:Y:S01]  /*0e80*/  S2UR UR4, SR_CgaCtaId ;  /* 0x00000000000479c3 */ /* 0x000f620000008800 */
[----:B-1----:R-:W-:Y:S01]  /*0e90*/  UIADD3 UR7, UPT, UPT, UR23, 0x2, URZ ;  /* 0x0000000217077890 */ /* 0x002fe2000fffe0ff */
[----:B------:R-:W-:-:S03]  /*0ea0*/  UMOV UR5, 0x400 ;  /* 0x0000040000057882 */ /* 0x000fc60000000000 */
[----:B------:R-:W-:-:S04]  /*0eb0*/  USEL UR7, UR7, 0x1, UP0 ;  /* 0x0000000107077887 */ /* 0x000fc80008000000 */
[----:B------:R-:W-:Y:S02]  /*0ec0*/  UISETP.NE.AND UP0, UPT, UR7, 0x4, UPT ;  /* 0x000000040700788c */ /* 0x000fe4000bf05270 */
[----:B------:R-:W-:Y:S02]  /*0ed0*/  UIADD3 UR7, UPT, UPT, UR7, 0x1, URZ ;  /* 0x0000000107077890 */ /* 0x000fe4000fffe0ff */
[----:B------:R-:W-:Y:S02]  /*0ee0*/  UISETP.EQ.XOR UP1, UPT, UR23, 0x3, !UP0 ;  /* 0x000000031700788c */ /* 0x000fe4000c722a70 */
[----:B------:R-:W-:-:S04]  /*0ef0*/  USEL UR7, UR7, 0x1, UP0 ;  /* 0x0000000107077887 */ /* 0x000fc80008000000 */
[----:B------:R-:W-:Y:S02]  /*0f00*/  UISETP.EQ.XOR UP1, UPT, UR7, 0x4, UP1 ;  /* 0x000000040700788c */ /* 0x000fe40008f22a70 */
[----:B------:R-:W-:Y:S02]  /*0f10*/  UISETP.NE.AND UP0, UPT, UR7, 0x4, UPT ;  /* 0x000000040700788c */ /* 0x000fe4000bf05270 */
[----:B------:R-:W-:Y:S02]  /*0f20*/  USEL UR6, URZ, 0x1, !UP1 ;  /* 0x00000001ff067887 */ /* 0x000fe4000c800000 */
[----:B-----5:R-:W-:Y:S02]  /*0f30*/  ULEA UR5, UR4, UR5, 0x18 ;  /* 0x0000000504057291 */ /* 0x020fe4000f8ec0ff */
[----:B------:R-:W-:Y:S02]  /*0f40*/  ULOP3.LUT UR6, UR24, UR6, URZ, 0x3c, !UPT ;  /* 0x0000000618067292 */ /* 0x000fe4000f8e3cff */
[----:B------:R-:W-:-:S02]  /*0f50*/  USEL UR7, UR7, URZ, UP0 ;  /* 0x000000ff07077287 */ /* 0x000fc40008000000 */
[----:B------:R-:W-:Y:S02]  /*0f60*/  USHF.L.U32 UR6, UR6, 0x1f, URZ ;  /* 0x0000001f06067899 */ /* 0x000fe400080006ff */
[----:B------:R-:W-:-:S04]  /*0f70*/  ULEA UR5, UR7, UR5, 0x3 ;  /* 0x0000000507057291 */ /* 0x000fc8000f8e18ff */
[----:B------:R-:W-:-:S05]  /*0f80*/  MOV R0, UR6 ;  /* 0x0000000600007c02 */ /* 0x000fca0008000f00 */
[----:B------:R-:W1:Y:S02]  /*0f90*/  SYNCS.PHASECHK.TRANS64.TRYWAIT P0, [UR5+0x20], R0 ;  /* 0x00002000ff0075a7 */ /* 0x000e640008001105 */
[----:B-1----:R-:W-:Y:S05]  /*0fa0*/  @!P0 BRA `(.L_x_21) ;  /* 0x00000030003c8947 */ /* 0x002fea0003800000 */
.L_x_47:
[----:B------:R-:W-:-:S13]  /*0fb0*/  ELECT P0, URZ, PT ;  /* 0x0000000000ff782f */ /* 0x000fda0003800000 */
[----:B-1----:R-:W-:-:S04]  /*0fc0*/  @P0 MOV R0, 0xa000 ;  /* 0x0000a00000000802 */ /* 0x002fc80000000f00 */
[----:B------:R1:W-:Y:S03]  /*0fd0*/  @P0 SYNCS.ARRIVE.TRANS64 RZ, [UR5], R0 ;  /* 0x00000000ffff09a7 */ /* 0x0003e60008000005 */
.L_x_15:
[----:B------:R-:W-:-:S13]  /*0fe0*/  ISETP.NE.AND P0, PT, R71, 0x4, PT ;  /* 0x000000044700780c */ /* 0x000fda0003f05270 */
[----:B------:R-:W-:Y:S05]  /*0ff0*/  @P0 BRA `(.L_x_22) ;  /* 0x0000000800000947 */ /* 0x000fea0003800000 */
[----:B------:R-:W5:Y:S08]  /*1000*/  S2UR UR14, SR_CTAID.Z ;  /* 0x00000000000e79c3 */ /* 0x000f700000002700 */
[----:B------:R-:W-:Y:S01]  /*1010*/  BAR.SYNC.DEFER_BLOCKING 0x2, 0xa0 ;  /* 0x0082800000007b1d */ /* 0x000fe20000010000 */
[----:B------:R-:W-:Y:S01]  /*1020*/  HFMA2 R4, -RZ, RZ, 0, 5.9604644775390625e-08 ;  /* 0x00000001ff047431 */ /* 0x000fe200000001ff */
[----:B------:R-:W-:Y:S01]  /*1030*/  MOV R7, 0x1 ;  /* 0x0000000100077802 */ /* 0x000fe20000000f00 */
[----:B-----5:R-:W-:-:S09]  /*1040*/  UISETP.GT.U32.AND UP0, UPT, UR14, 0x1ff, UPT ;  /* 0x000001ff0e00788c */ /* 0x020fd2000bf04070 */
[----:B------:R-:W-:Y:S05]  /*1050*/  BRA.U UP0, `(.L_x_23) ;  /* 0x0000000500b47547 */ /* 0x000fea000b800000 */
[----:B------:R-:W-:Y:S01]  /*1060*/  UMOV UR5, 0x400 ;  /* 0x0000040000057882 */ /* 0x000fe20000000000 */
[----:B-1----:R-:W1:Y:S01]  /*1070*/  LDCU UR9, c[0x0][0x374] ;  /* 0x00006e80ff0977ac */ /* 0x002e620008000800 */
[----:B------:R-:W-:Y:S01]  /*1080*/  MOV R7, 0x1 ;  /* 0x0000000100077802 */ /* 0x000fe20000000f00 */
[----:B------:R-:W-:Y:S01]  /*1090*/  ULEA UR4, UR4, UR5, 0x18 ;  /* 0x0000000504047291 */ /* 0x000fe2000f8ec0ff */
[----:B------:R-:W1:Y:S01]  /*10a0*/  LDCU UR8, c[0x0][0x370] ;  /* 0x00006e00ff0877ac */ /* 0x000e620008000800 */
[----:B------:R-:W5:Y:S07]  /*10b0*/  LDCU UR5, c[0x0][0x378] ;  /* 0x00006f00ff0577ac */ /* 0x000f6e0008000800 */
[----:B------:R-:W4:Y:S01]  /*10c0*/  LDS R0, [UR4+0x68] ;  /* 0x00006804ff007984 */ /* 0x000f220008000800 */
[----:B------:R-:W-:Y:S01]  /*10d0*/  UMOV UR43, 0x4402490 ;  /* 0x04402490002b7882 */ /* 0x000fe20000000000 */
[----:B------:R-:W-:-:S02]  /*10e0*/  UIADD3 UR7, UPT, UPT, UR4, 0xc400, URZ ;  /* 0x0000c40004077890 */ /* 0x000fc4000fffe0ff */
[----:B------:R-:W-:Y:S02]  /*10f0*/  UIADD3 UR6, UPT, UPT, UR4, 0x14400, URZ ;  /* 0x0001440004067890 */ /* 0x000fe4000fffe0ff */
[----:B------:R-:W-:Y:S02]  /*1100*/  USEL UR42, URZ, 0x4000, UP6 ;  /* 0x00004000ff2a7887 */ /* 0x000fe4000b000000 */
[----:B------:R-:W-:Y:S02]  /*1110*/  USEL UR43, UR43, 0x4400490, !UP5 ;  /* 0x044004902b2b7887 */ /* 0x000fe4000e800000 */
[----:B------:R-:W-:Y:S02]  /*1120*/  USHF.R.U32.HI UR7, URZ, 0x4, UR7 ;  /* 0x00000004ff077899 */ /* 0x000fe40008011607 */
[----:B-1----:R-:W-:Y:S02]  /*1130*/  UIMAD UR8, UR9, UR8, URZ ;  /* 0x00000008090872a4 */ /* 0x002fe4000f8e02ff */
[----:B------:R-:W-:-:S02]  /*1140*/  USHF.R.U32.HI UR6, URZ, 0x4, UR6 ;  /* 0x00000004ff067899 */ /* 0x000fc40008011606 */
[----:B-----5:R-:W-:Y:S02]  /*1150*/  UIMAD UR5, UR8, UR5, URZ ;  /* 0x00000005080572a4 */ /* 0x020fe4000f8e02ff */
[----:B------:R-:W-:Y:S02]  /*1160*/  UIADD3 UR43, UPT, UPT, UR42, UR43, URZ ;  /* 0x0000002b2a2b7290 */ /* 0x000fe4000fffe0ff */
[----:B------:R-:W-:Y:S02]  /*1170*/  ULOP3.LUT UR23, UR21, 0x3, URZ, 0xfc, !UPT ;  /* 0x0000000315177892 */ /* 0x000fe4000f8efcff */
[----:B------:R-:W-:Y:S02]  /*1180*/  ULOP3.LUT UR10, UR7, 0x3fc0, URZ, 0xc0, !UPT ;  /* 0x00003fc0070a7892 */ /* 0x000fe4000f8ec0ff */
[----:B------:R-:W-:Y:S02]  /*1190*/  ULOP3.LUT UR11, UR6, 0x3fc0, URZ, 0xc0, !UPT ;  /* 0x00003fc0060b7892 */ /* 0x000fe4000f8ec0ff */
[----:B------:R-:W-:-:S02]  /*11a0*/  ULEA.HI UR32, UR5, UR5, URZ, 0x1 ;  /* 0x0000000505207291 */ /* 0x000fc4000f8f08ff */
[----:B------:R-:W-:Y:S02]  /*11b0*/  ULOP3.LUT UR21, UR21, 0xffff, URZ, 0xc0, !UPT ;  /* 0x0000ffff15157892 */ /* 0x000fe4000f8ec0ff */
[----:B------:R-:W-:Y:S02]  /*11c0*/  ULOP3.LUT UR23, UR23, 0xffff, URZ, 0xc0, !UPT ;  /* 0x0000ffff17177892 */ /* 0x000fe4000f8ec0ff */
[----:B------:R-:W-:Y:S02]  /*11d0*/  ULOP3.LUT UR10, UR10, 0x10000, URZ, 0xfc, !UPT ;  /* 0x000100000a0a7892 */ /* 0x000fe4000f8efcff */
[----:B------:R-:W-:Y:S02]  /*11e0*/  ULOP3.LUT UR11, UR11, 0x10000, URZ, 0xfc, !UPT ;  /* 0x000100000b0b7892 */ /* 0x000fe4000f8efcff */
[----:B------:R-:W-:Y:S01]  /*11f0*/  USHF.R.S32.HI UR32, URZ, 0x1, UR32 ;  /* 0x00000001ff207899 */ /* 0x000fe20008011420 */
[----:B------:R-:W-:Y:S01]  /*1200*/  UMOV UR31, URZ ;  /* 0x000000ff001f7c82 */ /* 0x000fe20008000000 */
[----:B------:R-:W-:Y:S01]  /*1210*/  UMOV UR29, URZ ;  /* 0x000000ff001d7c82 */ /* 0x000fe20008000000 */
[----:B----4-:R-:W-:Y:S01]  /*1220*/  R2UR UR33, R0 ;  /* 0x00000000002172ca */ /* 0x010fe200000e0000 */
[----:B------:R-:W-:Y:S01]  /*1230*/  UMOV UR27, URZ ;  /* 0x000000ff001b7c82 */ /* 0x000fe20008000000 */
[----:B------:R-:W-:Y:S01]  /*1240*/  UMOV UR42, URZ ;  /* 0x000000ff002a7c82 */ /* 0x000fe20008000000 */
[----:B------:R-:W-:Y:S01]  /*1250*/  UMOV UR38, URZ ;  /* 0x000000ff00267c82 */ /* 0x000fe20008000000 */
[----:B------:R-:W-:Y:S01]  /*1260*/  UMOV UR39, UR43 ;  /* 0x0000002b00277c82 */ /* 0x000fe20008000000 */
[----:B------:R-:W-:Y:S01]  /*1270*/  UMOV UR36, URZ ;  /* 0x000000ff00247c82 */ /* 0x000fe20008000000 */
[----:B------:R-:W-:Y:S01]  /*1280*/  UMOV UR37, UR43 ;  /* 0x0000002b00257c82 */ /* 0x000fe20008000000 */
[----:B------:R-:W-:Y:S01]  /*1290*/  UMOV UR34, URZ ;  /* 0x000000ff00227c82 */ /* 0x000fe20008000000 */
[----:B------:R-:W-:-:S07]  /*12a0*/  UMOV UR35, UR43 ;  /* 0x0000002b00237c82 */ /* 0x000fce0008000000 */
.L_x_28:
[----:B------:R-:W-:Y:S01]  /*12b0*/  USHF.L.U32 UR5, UR29, 0x1f, URZ ;  /* 0x0000001f1d057899 */ /* 0x000fe200080006ff */
[----:B------:R-:W-:Y:S01]  /*12c0*/  SHF.L.U32 R2, R7, 0x1f, RZ ;  /* 0x0000001f07027819 */ /* 0x000fe200000006ff */
[----:B------:R-:W-:Y:S02]  /*12d0*/  ULEA UR6, UR27, UR4, 0x3 ;  /* 0x000000041b067291 */ /* 0x000fe4000f8e18ff */
[----:B-1----:R-:W-:Y:S02]  /*12e0*/  ULEA UR7, UR31, UR4, 0x3 ;  /* 0x000000041f077291 */ /* 0x002fe4000f8e18ff */
[----:B----4-:R-:W-:Y:S01]  /*12f0*/  MOV R0, UR5 ;  /* 0x0000000500007c02 */ /* 0x010fe20008000f00 */
[----:B------:R-:W-:Y:S02]  /*1300*/  ULEA UR9, UR31, UR33, 0x14 ;  /* 0x000000211f097291 */ /* 0x000fe4000f8ea0ff */
[----:B------:R-:W-:Y:S02]  /*1310*/  UIADD3 UR14, UPT, UPT, UR32, UR14, URZ ;  /* 0x0000000e200e7290 */ /* 0x000fe4000fffe0ff */
[----:B-----5:R1:W4:Y:S01]  /*1320*/  SYNCS.PHASECHK.TRANS64.TRYWAIT P1, [UR6], R0 ;  /* 0x00000000ff0075a7 */ /* 0x0203220008021106 */
[----:B------:R-:W-:Y:S01]  /*1330*/  UPLOP3.LUT UP2, UPT, UPT, UPT, UPT, 0x40, 0x4 ;  /* 0x000000000004789c */ /* 0x000fe20003f4e870 */
[----:B------:R-:W5:Y:S02]  /*1340*/  SYNCS.PHASECHK.TRANS64.TRYWAIT P0, [UR7+0x50], R2 ;  /* 0x00005002ff0075a7 */ /* 0x000f640008001107 */
[----:B-1--45:R-:W-:Y:S08]  /*1350*/  @!P0 BRA `(.L_x_24) ;  /* 0x0000002c00708947 */ /* 0x032ff00003800000 */
.L_x_49:
[----:B------:R-:W-:-:S05]  /*1360*/  UMOV UR25, URZ ;  /* 0x000000ff00197c82 */ /* 0x000fca0008000000 */
.L_x_27:
[----:B------:R-:W-:Y:S02]  /*1370*/  UIADD3 UR13, UPT, UPT, UR27, 0x1, URZ ;  /* 0x000000011b0d7890 */ /* 0x000fe4000fffe0ff */
[----:B------:R-:W-:Y:S02]  /*1380*/  UISETP.GT.U32.AND UP0, UPT, UR25, 0x3e, UPT ;  /* 0x0000003e1900788c */ /* 0x000fe4000bf04070 */
[----:B----4-:R-:W-:Y:S02]  /*1390*/  ULEA UR46, UR27, UR11, 0xb ;  /* 0x0000000b1b2e7291 */ /* 0x010fe4000f8e58ff */
[----:B------:R-:W-:Y:S02]  /*13a0*/  ULEA UR44, UR27, UR10, 0x9 ;  /* 0x0000000a1b2c7291 */ /* 0x000fe4000f8e48ff */
[----:B------:R-:W-:Y:S01]  /*13b0*/  ULEA UR5, UR27, UR4, 0x3 ;  /* 0x000000041b057291 */ /* 0x000fe2000f8e18ff */
[----:B------:R-:W-:Y:S01]  /*13c0*/  PLOP3.LUT P0, PT, PT, PT, UP0, 0x80, 0x8 ;  /* 0x000000000008781c */ /* 0x000fe20003f0f008 */
[----:B------:R-:W-:Y:S02]  /*13d0*/  UISETP.NE.AND UP1, UPT, UR13, 0x4, UPT ;  /* 0x000000040d00788c */ /* 0x000fe4000bf25270 */
[----:B------:R-:W-:Y:S02]  /*13e0*/  UIADD3 UR40, UPT, UPT, UR46, 0x2, URZ ;  /* 0x000000022e287890 */ /* 0x000fe4000fffe0ff */
[----:B------:R-:W-:Y:S02]  /*13f0*/  UIADD3 UR30, UPT, UPT, UR44, 0x2, URZ ;  /* 0x000000022c1e7890 */ /* 0x000fe4000fffe0ff */
[----:B------:R-:W-:Y:S02]  /*1400*/  UIADD3 UR28, UPT, UPT, UR46, 0x4, URZ ;  /* 0x000000042e1c7890 */ /* 0x000fe4000fffe0ff */
[----:B------:R-:W-:Y:S02]  /*1410*/  UIADD3 UR26, UPT, UPT, UR44, 0x4, URZ ;  /* 0x000000042c1a7890 */ /* 0x000fe4000fffe0ff */
[----:B------:R-:W-:Y:S02]  /*1420*/  UIADD3 UR6, UPT, UPT, UR46, 0x6, URZ ;  /* 0x000000062e067890 */ /* 0x000fe4000fffe0ff */
[----:B------:R-:W-:Y:S02]  /*1430*/  UIADD3 UR8, UPT, UPT, UR44, 0x6, URZ ;  /* 0x000000062c087890 */ /* 0x000fe4000fffe0ff */
[----:B------:R-:W-:Y:S02]  /*1440*/  UIADD3 UR24, UPT, UPT, UR5, 0x20, URZ ;  /* 0x0000002005187890 */ /* 0x000fe4000fffe0ff */
[----:B------:R-:W-:Y:S02]  /*1450*/  USEL UR22, URZ, 0x1, UP1 ;  /* 0x00000001ff167887 */ /* 0x000fe40008800000 */
[----:B------:R-:W-:Y:S01]  /*1460*/  USEL UR27, UR13, URZ, UP1 ;  /* 0x000000ff0d1b7287 */ /* 0x000fe20008800000 */
[----:B------:R-:W-:Y:S01]  /*1470*/  UMOV UR47, 0x40004040 ;  /* 0x40004040002f7882 */ /* 0x000fe20000000000 */
[----:B------:R-:W-:Y:S01]  /*1480*/  UMOV UR45, 0x40004040 ;  /* 0x40004040002d7882 */ /* 0x000fe20000000000 */
[----:B------:R-:W-:Y:S01]  /*1490*/  UMOV UR41, 0x40004040 ;  /* 0x4000404000297882 */ /* 0x000fe20000000000 */
[----:B-----5:R-:W-:Y:S08]  /*14a0*/  @P1 BRA `(.L_x_25) ;  /* 0x0000000000101947 */ /* 0x020ff00003800000 */
[----:B------:R-:W-:Y:S06]  /*14b0*/  USHF.L.U32 UR13, UR29, 0x1f, URZ ;  /* 0x0000001f1d0d7899 */ /* 0x000fec00080006ff */
[----:B-1----:R-:W-:Y:S04]  /*14c0*/  MOV R0, UR13 ;  /* 0x0000000d00007c02 */ /* 0x002fe80008000f00 */
[----:B------:R-:W1:Y:S02]  /*14d0*/  SYNCS.PHASECHK.TRANS64.TRYWAIT P1, [UR5], R0 ;  /* 0x00000000ff0075a7 */ /* 0x000e640008021105 */
[----:B-1----:R-:W-:Y:S05]  /*14e0*/  @!P1 BRA `(.L_x_26) ;  /* 0x0000002c00289947 */ /* 0x002fea0003800000 */
.L_x_25:
[----:B------:R-:W-:Y:S01]  /*14f0*/  ULOP3.LUT UR29, UR29, UR22, URZ, 0x3c, !UPT ;  /* 0x000000161d1d7292 */ /* 0x000fe2000f8e3cff */
[----:B------:R-:W-:Y:S01]  /*1500*/  PLOP3.LUT P1, PT, PT, PT, PT, 0x80, 0x8 ;  /* 0x000000000008781c */ /* 0x000fe20003f2f070 */
[----:B------:R-:W-:Y:S01]  /*1510*/  UIADD3 UR25, UPT, UPT, UR25, 0x1, URZ ;  /* 0x0000000119197890 */ /* 0x000fe2000fffe0ff */
[----:B------:R4:W-:Y:S01]  /*1520*/  UTCHMMA gdesc[UR44], gdesc[UR46], tmem[UR9], tmem[UR42], idesc[UR43], UP2 ;  /* 0x00ff2a2e2c0075ea */ /* 0x0009e20009000009 */
[----:B------:R-:W-:Y:S02]  /*1530*/  @!UP0 USHF.L.U32 UR5, UR29, 0x1f, URZ ;  /* 0x0000001f1d058899 */ /* 0x000fe400080006ff */
[----:B------:R-:W-:Y:S01]  /*1540*/  UPLOP3.LUT UP2, UPT, UPT, UPT, UPT, 0x80, 0x8 ;  /* 0x000000000008789c */ /* 0x000fe20003f4f070 */
[----:B------:R-:W-:Y:S01]  /*1550*/  UMOV UR54, UR6 ;  /* 0x0000000600367c82 */ /* 0x000fe20008000000 */
[----:B------:R-:W-:Y:S02]  /*1560*/  @!UP0 ULEA UR6, UR27, UR4, 0x3 ;  /* 0x000000041b068291 */ /* 0x000fe4000f8e18ff */
[----:B-1----:R-:W-:Y:S01]  /*1570*/  MOV R0, UR5 ;  /* 0x0000000500007c02 */ /* 0x002fe20008000f00 */
[----:B------:R-:W-:Y:S01]  /*1580*/  UMOV UR48, UR30 ;  /* 0x0000001e00307c82 */ /* 0x000fe20008000000 */
[----:B------:R-:W-:Y:S01]  /*1590*/  UMOV UR49, 0x40004040 ;  /* 0x4000404000317882 */ /* 0x000fe20000000000 */
[----:B------:R-:W-:Y:S01]  /*15a0*/  UMOV UR50, UR28 ;  /* 0x0000001c00327c82 */ /* 0x000fe20008000000 */
[----:B------:R-:W-:Y:S01]  /*15b0*/  UMOV UR51, 0x40004040 ;  /* 0x4000404000337882 */ /* 0x000fe20000000000 */
[----:B------:R-:W-:Y:S01]  /*15c0*/  UMOV UR52, UR26 ;  /* 0x0000001a00347c82 */ /* 0x000fe20008000000 */
[----:B------:R-:W-:Y:S01]  /*15d0*/  UMOV UR53, 0x40004040 ;  /* 0x4000404000357882 */ /* 0x000fe20000000000 */
[----:B------:R4:W-:Y:S01]  /*15e0*/  UTCHMMA gdesc[UR48], gdesc[UR40], tmem[UR9], tmem[UR38], idesc[UR39], UPT ;  /* 0x00ff2628300075ea */ /* 0x0009e2000b800009 */
[----:B------:R-:W-:Y:S01]  /*15f0*/  UMOV UR55, 0x40004040 ;  /* 0x4000404000377882 */ /* 0x000fe20000000000 */
[----:B------:R-:W-:Y:S01]  /*1600*/  UMOV UR56, UR8 ;  /* 0x0000000800387c82 */ /* 0x000fe20008000000 */
[----:B------:R-:W-:Y:S01]  /*1610*/  UMOV UR57, 0x40004040 ;  /* 0x4000404000397882 */ /* 0x000fe20000000000 */
[----:B------:R4:W-:Y:S01]  /*1620*/  UTCHMMA gdesc[UR52], gdesc[UR50], tmem[UR9], tmem[UR36], idesc[UR37], UPT ;  /* 0x00ff2432340075ea */ /* 0x0009e2000b800009 */
[----:B------:R4:W-:Y:S01]  /*1630*/  UTCHMMA gdesc[UR56], gdesc[UR54], tmem[UR9], tmem[UR34], idesc[UR35], UPT ;  /* 0x00ff2236380075ea */ /* 0x0009e2000b800009 */
[----:B------:R4:W-:Y:S01]  /*1640*/  UTCBAR.MULTICAST [UR24], URZ, UR23 ;  /* 0x000000ff180073e9 */ /* 0x0009e20008000817 */
[----:B------:R4:W5:Y:S01]  /*1650*/  @!P0 SYNCS.PHASECHK.TRANS64.TRYWAIT P1, [UR6], R0 ;  /* 0x00000000ff0085a7 */ /* 0x0009620008021106 */
[----:B------:R-:W-:Y:S09]  /*1660*/  UISETP.NE.AND UP0, UPT, UR25, 0x40, UPT ;  /* 0x000000401900788c */ /* 0x000ff2000bf05270 */
[----:B------:R-:W-:Y:S05]  /*1670*/  BRA.U UP0, `(.L_x_27) ;  /* 0xfffffffd003c7547 */ /* 0x000fea000b83ffff */
[----:B------:R-:W-:Y:S02]  /*1680*/  UIADD3 UR7, UPT, UPT, UR7, 0x40, URZ ;  /* 0x0000004007077890 */ /* 0x000fe4000fffe0ff */
[----:B------:R-:W-:-:S04]  /*1690*/  UIADD3 UR31, UPT, UPT, UR31, 0x1, URZ ;  /* 0x000000011f1f7890 */ /* 0x000fc8000fffe0ff */
[----:B------:R-:W-:-:S03]  /*16a0*/  UISETP.NE.AND UP0, UPT, UR31, 0x2, UPT ;  /* 0x000000021f00788c */ /* 0x000fc6000bf05270 */
[----:B------:R1:W-:Y:S01]  /*16b0*/  UTCBAR.MULTICAST [UR7], URZ, UR21 ;  /* 0x000000ff070073e9 */ /* 0x0003e20008000815 */
[----:B------:R-:W-:Y:S02]  /*16c0*/  USEL UR31, UR31, URZ, UP0 ;  /* 0x000000ff1f1f7287 */ /* 0x000fe40008000000 */
[----:B------:R-:W-:Y:S02]  /*16d0*/  USEL UR5, URZ, 0x1, UP0 ;  /* 0x00000001ff057887 */ /* 0x000fe40008000000 */
[----:B------:R-:W-:-:S04]  /*16e0*/  UISETP.GE.AND UP0, UPT, UR14, 0x200, UPT ;  /* 0x000002000e00788c */ /* 0x000fc8000bf06270 */
[----:B------:R-:W-:-:S05]  /*16f0*/  LOP3.LUT R7, R7, UR5, RZ, 0x3c, !PT ;  /* 0x0000000507077c12 */ /* 0x000fca000f8e3cff */
[----:B------:R-:W-:Y:S05]  /*1700*/  BRA.U !UP0, `(.L_x_28) ;  /* 0xfffffff908e87547 */ /* 0x000fea000b83ffff */
[----:B------:R-:W-:-:S06]  /*1710*/  UIADD3 UR31, UPT, UPT, UR31, 0x1, URZ ;  /* 0x000000011f1f7890 */ /* 0x000fcc000fffe0ff */
[----:B------:R-:W-:Y:S02]  /*1720*/  MOV R4, UR31 ;  /* 0x0000001f00047c02 */ /* 0x000fe40008000f00 */
.L_x_23:
[----:B------:R-:W-:-:S09]  /*1730*/  UISETP.NE.AND UP0, UPT, UR12, URZ, UPT ;  /* 0x000000ff0c00728c */ /* 0x000fd2000bf05270 */
[----:B------:R-:W-:Y:S05]  /*1740*/  BRA.U UP0, `(.L_x_22) ;  /* 0x00000001002c7547 */ /* 0x000fea000b800000 */
[----:B-1--4-:R-:W1:Y:S01]  /*1750*/  S2R R0, SR_CgaCtaId ;  /* 0x0000000000007919 */ /* 0x012e620000008800 */
[----:B------:R-:W-:Y:S02]  /*1760*/  ISETP.NE.AND P0, PT, R4, 0x2, PT ;  /* 0x000000020400780c */ /* 0x000fe40003f05270 */
[----:B------:R-:W-:Y:S02]  /*1770*/  MOV R3, 0x400 ;  /* 0x0000040000037802 */ /* 0x000fe40000000f00 */
[----:B------:R-:W-:-:S04]  /*1780*/  SEL R2, RZ, 0x1, P0 ;  /* 0x00000001ff027807 */ /* 0x000fc80000000000 */
[----:B------:R-:W-:-:S05]  /*1790*/  LOP3.LUT R2, R7, R2, RZ, 0x3c, !PT ;  /* 0x0000000207027212 */ /* 0x000fca00078e3cff */
[----:B------:R-:W-:Y:S01]  /*17a0*/  IMAD.U32 R2, R2, -0x80000000, RZ ;  /* 0x8000000002027824 */ /* 0x000fe200078e00ff */
[----:B-1----:R-:W-:Y:S02]  /*17b0*/  LEA R0, R0, R3, 0x18 ;  /* 0x0000000300007211 */ /* 0x002fe400078ec0ff */
[----:B------:R-:W-:-:S05]  /*17c0*/  SEL R3, R4, RZ, P0 ;  /* 0x000000ff04037207 */ /* 0x000fca0000000000 */
[----:B------:R-:W-:-:S04]  /*17d0*/  IMAD R0, R3, 0x8, R0 ;  /* 0x0000000803007824 */ /* 0x000fc800078e0200 */
[----:B------:R-:W1:Y:S02]  /*17e0*/  SYNCS.PHASECHK.TRANS64.TRYWAIT P0, [R0+URZ+0x50], R2 ;  /* 0x00005002000075a7 */ /* 0x000e6400080011ff */
[----:B-1----:R-:W-:Y:S05]  /*17f0*/  @!P0 BRA `(.L_x_29) ;  /* 0x0000002800848947 */ /* 0x002fea0003800000 */
.L_x_22:
[----:B------:R-:W-:-:S13]  /*1800*/  ISETP.GT.AND P0, PT, R71, 0x3, PT ;  /* 0x000000034700780c */ /* 0x000fda0003f04270 */
[----:B-12345:R-:W-:Y:S05]  /*1810*/  @P0 EXIT ;  /* 0x000000000000094d */ /* 0x03efea0003800000 */
[----:B------:R-:W-:-:S13]  /*1820*/  ISETP.NE.AND P0, PT, R71, RZ, PT ;  /* 0x000000ff4700720c */ /* 0x000fda0003f05270 */
[----:B------:R-:W-:Y:S05]  /*1830*/  @P0 BRA `(.L_x_30) ;  /* 0x0000000000b80947 */ /* 0x000fea0003800000 */
[----:B------:R-:W1:Y:S01]  /*1840*/  S2UR UR6, SR_CgaCtaId ;  /* 0x00000000000679c3 */ /* 0x000e620000008800 */
[----:B------:R-:W-:Y:S01]  /*1850*/  NOP ;  /* 0x0000000000007918 */ /* 0x000fe20000000000 */
[----:B------:R-:W-:Y:S01]  /*1860*/  UMOV UR4, 0x40 ;  /* 0x0000004000047882 */ /* 0x000fe20000000000 */
[----:B------:R-:W-:Y:S01]  /*1870*/  UMOV UR5, 0x400 ;  /* 0x0000040000057882 */ /* 0x000fe20000000000 */
[----:B-1----:R-:W-:Y:S02]  /*1880*/  ULEA UR4, UR6, UR4, 0x18 ;  /* 0x0000000406047291 */ /* 0x002fe4000f8ec0ff */
[----:B------:R-:W-:-:S07]  /*1890*/  ULEA UR5, UR6, UR5, 0x18 ;  /* 0x0000000506057291 */ /* 0x000fce000f8ec0ff */
[----:B------:R-:W1:Y:S02]  /*18a0*/  LDS.U8 R0, [UR4] ;  /* 0x00000004ff007984 */ /* 0x000e640008000000 */
[----:B-1----:R-:W-:-:S13]  /*18b0*/  ISETP.NE.AND P0, PT, R0, RZ, PT ;  /* 0x000000ff0000720c */ /* 0x002fda0003f05270 */
[----:B------:R-:W-:Y:S05]  /*18c0*/  @P0 BRA `(.L_x_31) ;  /* 0x00000000007c0947 */ /* 0x000fea0003800000 */
[----:B------:R-:W-:-:S13]  /*18d0*/  ELECT P0, URZ, PT ;  /* 0x0000000000ff782f */ /* 0x000fda0003800000 */
[----:B------:R-:W-:Y:S05]  /*18e0*/  @!P0 BRA `(.L_x_32) ;  /* 0x0000000000848947 */ /* 0x000fea0003800000 */
[----:B------:R-:W-:Y:S01]  /*18f0*/  UMOV UR4, 0x8 ;  /* 0x0000000800047882 */ /* 0x000fe20000000000 */
[----:B------:R-:W-:-:S04]  /*1900*/  IMAD.MOV.U32 R2, RZ, RZ, 0xff ;  /* 0x000000ffff027424 */ /* 0x000fc800078e00ff */
[----:B------:R-:W-:Y:S04]  /*1910*/  DEPBAR.LE SB1, 0x36 ;  /* 0x00009d800000791a */ /* 0x000fe80000000000 */
[----:B------:R-:W1:Y:S02]  /*1920*/  UTCATOMSWS.FIND_AND_SET.ALIGN UP0, UR4, UR4 ;  /* 0x00000004000475e3 */ /* 0x000e640008000800 */
[----:B-1----:R-:W-:Y:S01]  /*1930*/  PLOP3.LUT P0, PT, PT, PT, UP0, 0x80, 0x8 ;  /* 0x000000000008781c */ /* 0x002fe20003f0f008 */
[----:B------:R-:W-:-:S03]  /*1940*/  IMAD.U32 R7, RZ, RZ, UR4 ;  /* 0x00000004ff077e24 */ /* 0x000fc6000f8e00ff */
[----:B------:R-:W-:-:S04]  /*1950*/  SEL R0, RZ, 0xffffffff, !P0 ;  /* 0xffffffffff007807 */ /* 0x000fc80004000000 */
[----:B------:R-:W-:Y:S01]  /*1960*/  ISETP.NE.AND P0, PT, R0, RZ, PT ;  /* 0x000000ff0000720c */ /* 0x000fe20003f05270 */
[----:B------:R-:W-:-:S12]  /*1970*/  IMAD.MOV.U32 R0, RZ, RZ, 0x1 ;  /* 0x00000001ff007424 */ /* 0x000fd800078e00ff */
[----:B------:R-:W-:Y:S05]  /*1980*/  @P0 BRA `(.L_x_33) ;  /* 0x0000000000240947 */ /* 0x000fea0003800000 */
.L_x_34:
[----:B------:R-:W-:Y:S05]  /*1990*/  NANOSLEEP 0x64 ;  /* 0x000000640000795d */ /* 0x000fea0003800000 */
[----:B------:R-:W-:-:S05]  /*19a0*/  UMOV UR4, 0x8 ;  /* 0x0000000800047882 */ /* 0x000fca0000000000 */
[----:B------:R-:W-:Y:S04]  /*19b0*/  DEPBAR.LE SB1, 0x36 ;  /* 0x00009d800000791a */ /* 0x000fe80000000000 */
[----:B------:R-:W1:Y:S02]  /*19c0*/  UTCATOMSWS.FIND_AND_SET.ALIGN UP0, UR4, UR4 ;  /* 0x00000004000475e3 */ /* 0x000e640008000800 */
[----:B-1----:R-:W-:Y:S01]  /*19d0*/  PLOP3.LUT P0, PT, PT, PT, UP0, 0x80, 0x8 ;  /* 0x000000000008781c */ /* 0x002fe20003f0f008 */
[----:B------:R-:W-:-:S03]  /*19e0*/  IMAD.U32 R7, RZ, RZ, UR4 ;  /* 0x00000004ff077e24 */ /* 0x000fc6000f8e00ff */
[----:B------:R-:W-:-:S04]  /*19f0*/  SEL R3, RZ, 0xffffffff, !P0 ;  /* 0xffffffffff037807 */ /* 0x000fc80004000000 */
[----:B------:R-:W-:-:S13]  /*1a00*/  ISETP.NE.AND P0, PT, R3, RZ, PT ;  /* 0x000000ff0300720c */ /* 0x000fda0003f05270 */
[----:B------:R-:W-:Y:S05]  /*1a10*/  @!P0 BRA `(.L_x_34) ;  /* 0xfffffffc00dc8947 */ /* 0x000fea000383ffff */
.L_x_33:
[C---:B------:R-:W-:Y:S01]  /*1a20*/  VIADD R3, R7.reuse, 0x10 ;  /* 0x0000001007037836 */ /* 0x040fe20000000000 */
[----:B------:R-:W-:Y:S01]  /*1a30*/  UMOV UR4, 0x50 ;  /* 0x0000005000047882 */ /* 0x000fe20000000000 */
[----:B------:R-:W-:Y:S01]  /*1a40*/  SHF.L.U32 R2, R2, R7, RZ ;  /* 0x0000000702027219 */ /* 0x000fe200000006ff */
[----:B------:R-:W-:Y:S01]  /*1a50*/  ULEA UR4, UR6, UR4, 0x18 ;  /* 0x0000000406047291 */ /* 0x000fe2000f8ec0ff */
[----:B------:R-:W-:Y:S01]  /*1a60*/  IMAD.SHL.U32 R7, R7, 0x20, RZ ;  /* 0x0000002007077824 */ /* 0x000fe200078e00ff */
[----:B------:R-:W-:-:S04]  /*1a70*/  SHF.L.U32 R3, R0, R3, RZ ;  /* 0x0000000300037219 */ /* 0x000fc800000006ff */
[----:B------:R-:W-:-:S05]  /*1a80*/  LOP3.LUT R2, R3, R2, RZ, 0xfc, !PT ;  /* 0x0000000203027212 */ /* 0x000fca00078efcff */
[----:B------:R1:W-:Y:S04]  /*1a90*/  ATOMS.OR RZ, [UR4], R2 ;  /* 0x00000002ffff798c */ /* 0x0003e8000b000004 */
[----:B------:R1:W-:Y:S01]  /*1aa0*/  STS [UR5+0x68], R7 ;  /* 0x00006807ff007988 */ /* 0x0003e20008000805 */
[----:B------:R-:W-:Y:S05]  /*1ab0*/  BRA `(.L_x_32) ;  /* 0x0000000000107947 */ /* 0x000fea0003800000 */
.L_x_31:
[----:B------:R-:W-:Y:S02]  /*1ac0*/  MOV R0, 0xffffffff ;  /* 0xffffffff00007802 */ /* 0x000fe40000000f00 */
[----:B------:R-:W-:-:S03]  /*1ad0*/  MOV R2, 0x1b00 ;  /* 0x00001b0000027802 */ /* 0x000fc60000000f00 */
[----:B------:R1:W-:Y:S04]  /*1ae0*/  STS [UR5+0x68], R0 ;  /* 0x00006800ff007988 */ /* 0x0003e80008000805 */
[----:B-1----:R-:W-:Y:S05]  /*1af0*/  CALL.REL.NOINC `($__internal_1_$__cuda_sm10x_tcgen05_guardrail_trap_phase_invalid_during_alloc) ;  /* 0x0000002800007944 */ /* 0x002fea0003c00000 */
.L_x_32:
[----:B------:R-:W-:Y:S05]  /*1b00*/  WARPSYNC.ALL ;  /* 0x0000000000007948 */ /* 0x000fea0003800000 */
[----:B------:R-:W-:Y:S01]  /*1b10*/  NOP ;  /* 0x0000000000007918 */ /* 0x000fe20000000000 */
.L_x_30:
[----:B------:R-:W2:Y:S08]  /*1b20*/  S2UR UR4, SR_CgaCtaId ;  /* 0x00000000000479c3 */ /* 0x000eb00000008800 */
[----:B------:R-:W-:Y:S01]  /*1b30*/  BAR.SYNC.DEFER_BLOCKING 0x2, 0xa0 ;  /* 0x0082800000007b1d */ /* 0x000fe20000010000 */
[C---:B------:R-:W-:Y:S02]  /*1b40*/  IMAD.SHL.U32 R0, R5.reuse, 0x80, RZ ;  /* 0x0000008005007824 */ /* 0x040fe400078e00ff */
[----:B------:R-:W-:-:S03]  /*1b50*/  IMAD.SHL.U32 R3, R5, 0x40, RZ ;  /* 0x0000004005037824 */ /* 0x000fc600078e00ff */
[----:B------:R-:W-:Y:S02]  /*1b60*/  UMOV UR5, 0x400 ;  /* 0x0000040000057882 */ /* 0x000fe40000000000 */
[----:B------:R-:W3:Y:S01]  /*1b70*/  S2UR UR22, SR_CTAID.Z ;  /* 0x00000000001679c3 */ /* 0x000ee20000002700 */
[----:B------:R-:W-:-:S04]  /*1b80*/  LOP3.LUT R0, R0, 0x780, RZ, 0xc0, !PT ;  /* 0x0000078000007812 */ /* 0x000fc800078ec0ff */
[----:B------:R-:W-:-:S04]  /*1b90*/  LOP3.LUT R0, R0, 0x3800, R3, 0xf8, !PT ;  /* 0x0000380000007812 */ /* 0x000fc800078ef803 */
[----:B------:R-:W-:Y:S01]  /*1ba0*/  LOP3.LUT R0, R0, 0x10, R5, 0xf8, !PT ;  /* 0x0000001000007812 */ /* 0x000fe200078ef805 */
[----:B--2---:R-:W-:-:S06]  /*1bb0*/  ULEA UR4, UR4, UR5, 0x18 ;  /* 0x0000000504047291 */ /* 0x004fcc000f8ec0ff */
[----:B------:R-:W-:Y:S01]  /*1bc0*/  VIADD R0, R0, UR4 ;  /* 0x0000000400007c36 */ /* 0x000fe20008000000 */
[----:B---3--:R-:W-:Y:S02]  /*1bd0*/  UISETP.GT.U32.AND UP0, UPT, UR22, 0x1ff, UPT ;  /* 0x000001ff1600788c */ /* 0x008fe4000bf04070 */
[----:B------:R-:W2:Y:S07]  /*1be0*/  LDS R70, [UR4+0x68] ;  /* 0x00006804ff467984 */ /* 0x000eae0008000800 */
[----:B------:R-:W-:Y:S05]  /*1bf0*/  BRA.U UP0, `(.L_x_35) ;  /* 0x0000002100347547 */ /* 0x000fea000b800000 */
[----:B------:R-:W3:Y:S01]  /*1c00*/  LDCU.64 UR4, c[0x0][0x5c0] ;  /* 0x0000b800ff0477ac */ /* 0x000ee20008000a00 */
[C---:B-1----:R-:W-:Y:S02]  /*1c10*/  VIADD R2, R0.reuse, 0x8460 ;  /* 0x0000846000027836 */ /* 0x042fe40000000000 */
[C---:B------:R-:W-:Y:S01]  /*1c20*/  VIADD R3, R0.reuse, 0x8400 ;  /* 0x0000840000037836 */ /* 0x040fe20000000000 */
[----:B------:R-:W1:Y:S01]  /*1c30*/  LDCU UR10, c[0x0][0x374] ;  /* 0x00006e80ff0a77ac */ /* 0x000e620008000800 */
[C---:B------:R-:W-:Y:S01]  /*1c40*/  VIADD R7, R0.reuse, 0x8440 ;  /* 0x0000844000077836 */ /* 0x040fe20000000000 */
[----:B------:R-:W-:Y:S01]  /*1c50*/  SHF.R.U32.HI R69, RZ, 0x3, R2 ;  /* 0x00000003ff457819 */ /* 0x000fe20000011602 */
[----:B------:R-:W-:Y:S01]  /*1c60*/  VIADD R4, R0, 0x8420 ;  /* 0x0000842000047836 */ /* 0x000fe20000000000 */
[----:B------:R-:W-:Y:S01]  /*1c70*/  SHF.R.U32.HI R66, RZ, 0x3, R3 ;  /* 0x00000003ff427819 */ /* 0x000fe20000011603 */
[----:B------:R-:W-:Y:S01]  /*1c80*/  IMAD.U32 R5, R5, 0x10000, RZ ;  /* 0x0001000005057824 */ /* 0x000fe200078e00ff */
[----:B------:R-:W-:Y:S01]  /*1c90*/  LOP3.LUT R69, R2, 0x70, R69, 0x78, !PT ;  /* 0x0000007002457812 */ /* 0x000fe200078e7845 */
[C---:B------:R-:W-:Y:S01]  /*1ca0*/  VIADD R2, R0.reuse, 0x460 ;  /* 0x0000046000027836 */ /* 0x040fe20000000000 */
[----:B------:R-:W-:Y:S01]  /*1cb0*/  LOP3.LUT R66, R3, 0x70, R66, 0x78, !PT ;  /* 0x0000007003427812 */ /* 0x000fe200078e7842 */
[----:B------:R-:W-:Y:S01]  /*1cc0*/  VIADD R3, R0, 0x440 ;  /* 0x0000044000037836 */ /* 0x000fe20000000000 */
[----:B------:R-:W-:Y:S01]  /*1cd0*/  LOP3.LUT R5, R5, 0xe00000, RZ, 0xc0, !PT ;  /* 0x00e0000005057812 */ /* 0x000fe200078ec0ff */
[----:B------:R-:W-:Y:S01]  /*1ce0*/  IMAD.MOV.U32 R60, RZ, RZ, RZ ;  /* 0x000000ffff3c7224 */ /* 0x000fe200078e00ff */
[----:B------:R-:W-:Y:S01]  /*1cf0*/  SHF.R.U32.HI R65, RZ, 0x3, R2 ;  /* 0x00000003ff417819 */ /* 0x000fe20000011602 */
[----:B------:R-:W4:Y:S01]  /*1d00*/  LDCU.64 UR24, c[0x0][0x348] ;  /* 0x00006900ff1877ac */ /* 0x000f220008000a00 */
[----:B------:R-:W-:Y:S01]  /*1d10*/  SHF.R.U32.HI R64, RZ, 0x3, R3 ;  /* 0x00000003ff407819 */ /* 0x000fe20000011603 */
[----:B--2---:R-:W-:Y:S01]  /*1d20*/  IMAD.IADD R62, R70, 0x1, R5 ;  /* 0x00000001463e7824 */ /* 0x004fe200078e0205 */
[----:B------:R-:W-:Y:S01]  /*1d30*/  LOP3.LUT R65, R2, 0x70, R65, 0x78, !PT ;  /* 0x0000007002417812 */ /* 0x000fe200078e7841 */
[----:B---3--:R-:W-:Y:S01]  /*1d40*/  UIMAD.WIDE.U32 UR6, UR22, UR5, URZ ;  /* 0x00000005160672a5 */ /* 0x008fe2000f8e00ff */
[C---:B------:R-:W-:Y:S01]  /*1d50*/  VIADD R2, R0.reuse, 0x420 ;  /* 0x0000042000027836 */ /* 0x040fe20000000000 */
[----:B------:R-:W-:Y:S01]  /*1d60*/  SHF.R.U32.HI R68, RZ, 0x3, R7 ;  /* 0x00000003ff447819 */ /* 0x000fe20000011607 */
[----:B------:R-:W-:Y:S01]  /*1d70*/  VIADD R0, R0, 0x400 ;  /* 0x0000040000007836 */ /* 0x000fe20000000000 */
[----:B------:R-:W-:Y:S01]  /*1d80*/  UIADD3 UR5, UPT, UPT, UR22, -UR7, URZ ;  /* 0x8000000716057290 */ /* 0x000fe2000fffe0ff */
[----:B------:R-:W-:Y:S01]  /*1d90*/  SHF.R.U32.HI R67, RZ, 0x3, R4 ;  /* 0x00000003ff437819 */ /* 0x000fe20000011604 */
[----:B------:R-:W-:Y:S01]  /*1da0*/  UMOV UR11, URZ ;  /* 0x000000ff000b7c82 */ /* 0x000fe20008000000 */
[----:B------:R-:W-:Y:S01]  /*1db0*/  SHF.R.U32.HI R63, RZ, 0x3, R2 ;  /* 0x00000003ff3f7819 */ /* 0x000fe20000011602 */
[----:B------:R-:W-:Y:S01]  /*1dc0*/  USHF.R.U32.HI UR5, URZ, UR20, UR5 ;  /* 0x00000014ff057299 */ /* 0x000fe20008011605 */
[----:B------:R-:W-:-:S02]  /*1dd0*/  SHF.R.U32.HI R61, RZ, 0x3, R0 ;  /* 0x00000003ff3d7819 */ /* 0x000fc40000011600 */
[----:B------:R-:W2:Y:S01]  /*1de0*/  LDCU UR6, c[0x0][0x5d0] ;  /* 0x0000ba00ff0677ac */ /* 0x000ea20008000800 */
[----:B------:R-:W-:Y:S01]  /*1df0*/  LOP3.LUT R64, R3, 0x70, R64, 0x78, !PT ;  /* 0x0000007003407812 */ /* 0x000fe200078e7840 */
[----:B------:R-:W-:Y:S01]  /*1e00*/  IMAD.MOV.U32 R3, RZ, RZ, RZ ;  /* 0x000000ffff037224 */ /* 0x000fe200078e00ff */
[----:B------:R-:W-:Y:S01]  /*1e10*/  LOP3.LUT R68, R7, 0x70, R68, 0x78, !PT ;  /* 0x0000007007447812 */ /* 0x000fe200078e7844 */
[----:B------:R-:W-:Y:S01]  /*1e20*/  UIADD3 UR5, UPT, UPT, UR7, UR5, URZ ;  /* 0x0000000507057290 */ /* 0x000fe2000fffe0ff */
[----:B------:R-:W-:Y:S02]  /*1e30*/  LOP3.LUT R67, R4, 0x70, R67, 0x78, !PT ;  /* 0x0000007004437812 */ /* 0x000fe400078e7843 */
[----:B------:R-:W-:Y:S01]  /*1e40*/  LOP3.LUT R63, R2, 0x70, R63, 0x78, !PT ;  /* 0x00000070023f7812 */ /* 0x000fe200078e783f */
[----:B------:R-:W-:Y:S01]  /*1e50*/  USHF.R.U32.HI UR14, URZ, UR19, UR5 ;  /* 0x00000013ff0e7299 */ /* 0x000fe20008011605 */
[----:B------:R-:W-:-:S03]  /*1e60*/  LOP3.LUT R61, R0, 0x70, R61, 0x78, !PT ;  /* 0x00000070003d7812 */ /* 0x000fc600078e783d */
        /* <DEDUP_REMOVED lines=11> */
[----:B------:R-:W1:Y:S02]  /*1f20*/  LDCU UR9, c[0x0][0x370] ;  /* 0x00006e00ff0977ac */ /* 0x000e640008000800 */
[----:B------:R-:W-:Y:S01]  /*1f30*/  USHF.R.U32.HI UR5, URZ, UR16, UR5 ;  /* 0x00000010ff057299 */ /* 0x000fe20008011605 */
[----:B------:R-:W2:Y:S03]  /*1f40*/  LDCU UR8, c[0x0][0x378] ;  /* 0x00006f00ff0877ac */ /* 0x000ea60008000800 */
[----:B------:R-:W-:-:S04]  /*1f50*/  UIADD3 UR7, UPT, UPT, UR7, UR5, URZ ;  /* 0x0000000507077290 */ /* 0x000fc8000fffe0ff */
[----:B------:R-:W-:-:S03]  /*1f60*/  USHF.R.U32.HI UR7, URZ, UR15, UR7 ;  /* 0x0000000fff077299 */ /* 0x000fc60008011607 */
[----:B------:R-:W3:Y:S01]  /*1f70*/  LDCU UR5, c[0x0][0x5cc] ;  /* 0x0000b980ff0577ac */ /* 0x000ee20008000800 */
[----:B------:R-:W-:Y:S02]  /*1f80*/  UIADD3 UR7, UPT, UPT, -UR7, URZ, URZ ;  /* 0x000000ff07077290 */ /* 0x000fe4000fffe1ff */
[----:B-1----:R-:W-:Y:S02]  /*1f90*/  UIMAD UR9, UR10, UR9, URZ ;  /* 0x000000090a0972a4 */ /* 0x002fe4000f8e02ff */
[----:B------:R-:W-:Y:S02]  /*1fa0*/  UIMAD UR4, UR4, UR7, UR6 ;  /* 0x00000007040472a4 */ /* 0x000fe4000f8e0206 */
[----:B--2---:R-:W-:Y:S02]  /*1fb0*/  UIMAD UR8, UR9, UR8, URZ ;  /* 0x00000008090872a4 */ /* 0x004fe4000f8e02ff */
[----:B------:R-:W-:Y:S02]  /*1fc0*/  UIADD3 UR6, UPT, UPT, -UR6, URZ, URZ ;  /* 0x000000ff06067290 */ /* 0x000fe4000fffe1ff */
[----:B------:R-:W-:Y:S01]  /*1fd0*/  ULEA.HI UR21, UR8, UR8, URZ, 0x1 ;  /* 0x0000000808157291 */ /* 0x000fe2000f8f08ff */
[----:B------:R-:W1:Y:S03]  /*1fe0*/  S2UR UR7, SR_CTAID.Y ;  /* 0x00000000000779c3 */ /* 0x000e660000002600 */
[----:B------:R-:W-:-:S02]  /*1ff0*/  USHF.R.S32.HI UR21, URZ, 0x1, UR21 ;  /* 0x00000001ff157899 */ /* 0x000fc40008011415 */
[----:B---34-:R-:W-:-:S12]  /*2000*/  UIMAD UR14, UR5, UR6, UR14 ;  /* 0x00000006050e72a4 */ /* 0x018fd8000f8e020e */
.L_x_39:
[----:B------:R-:W2:Y:S01]  /*2010*/  S2R R0, SR_CgaCtaId ;  /* 0x0000000000007919 */ /* 0x000ea20000008800 */
[----:B------:R-:W-:Y:S01]  /*2020*/  MOV R5, 0x400 ;  /* 0x0000040000057802 */ /* 0x000fe20000000f00 */
[----:B------:R-:W3:Y:S01]  /*2030*/  S2UR UR23, SR_CgaCtaId ;  /* 0x00000000001779c3 */ /* 0x000ee20000008800 */
[----:B------:R-:W-:Y:S01]  /*2040*/  UIADD3 UR30, UP1, UPT, UR24, 0x140, URZ ;  /* 0x00000140181e7890 */ /* 0x000fe2000ff3e0ff */
[----:B------:R-:W-:Y:S01]  /*2050*/  ISETP.NE.AND P0, PT, R71, RZ, PT ;  /* 0x000000ff4700720c */ /* 0x000fe20003f05270 */
[----:B------:R-:W-:Y:S02]  /*2060*/  UIADD3 UR26, UPT, UPT, UR4, UR4, URZ ;  /* 0x00000004041a7290 */ /* 0x000fe4000fffe0ff */
[----:B------:R-:W-:Y:S01]  /*2070*/  UIADD3 UR28, UP0, UPT, UR24, 0x1c0, URZ ;  /* 0x000001c0181c7890 */ /* 0x000fe2000ff1e0ff */
[----:B------:R-:W-:Y:S01]  /*2080*/  UMOV UR4, 0x400 ;  /* 0x0000040000047882 */ /* 0x000fe20000000000 */
[----:B------:R-:W-:Y:S01]  /*2090*/  UIADD3.X UR31, UPT, UPT, URZ, UR25, URZ, UP1, !UPT ;  /* 0x00000019ff1f7290 */ /* 0x000fe20008ffe4ff */
[----:B------:R-:W4:Y:S01]  /*20a0*/  LDCU UR27, c[0x0][0x5e4] ;  /* 0x0000bc80ff1b77ac */ /* 0x000f220008000800 */
[----:B------:R-:W-:-:S02]  /*20b0*/  USHF.L.U32 UR14, UR14, 0x6, URZ ;  /* 0x000000060e0e7899 */ /* 0x000fc400080006ff */
[----:B-1----:R-:W-:Y:S02]  /*20c0*/  ULOP3.LUT UR26, UR26, 0x1, UR7, 0xf8, !UPT ;  /* 0x000000011a1a7892 */ /* 0x002fe4000f8ef807 */
[----:B------:R-:W-:Y:S02]  /*20d0*/  UIADD3.X UR29, UPT, UPT, URZ, UR25, URZ, UP0, !UPT ;  /* 0x00000019ff1d7290 */ /* 0x000fe400087fe4ff */
[----:B------:R-:W-:Y:S02]  /*20e0*/  UPLOP3.LUT UP1, UPT, UPT, UPT, UPT, 0x80, 0x8 ;  /* 0x000000000008789c */ /* 0x000fe40003f2f070 */
[----:B---3--:R-:W-:Y:S01]  /*20f0*/  ULEA UR23, UR23, UR4, 0x18 ;  /* 0x0000000417177291 */ /* 0x008fe2000f8ec0ff */
[----:B--2---:R-:W-:Y:S01]  /*2100*/  LEA R0, R0, R5, 0x18 ;  /* 0x0000000500007211 */ /* 0x004fe200078ec0ff */
[----:B------:R-:W-:-:S04]  /*2110*/  IMAD.U32 R5, R60, -0x80000000, RZ ;  /* 0x800000003c057824 */ /* 0x000fc800078e00ff */
[----:B------:R-:W-:-:S04]  /*2120*/  IMAD R0, R3, 0x8, R0 ;  /* 0x0000000803007824 */ /* 0x000fc800078e0200 */
[----:B------:R-:W1:Y:S02]  /*2130*/  SYNCS.PHASECHK.TRANS64.TRYWAIT P1, [R0+URZ+0x40], R5 ;  /* 0x00004005000075a7 */ /* 0x000e6400080211ff */
[----:B-1--4-:R-:W-:Y:S05]  /*2140*/  @!P1 BRA `(.L_x_36) ;  /* 0x0000002000489947 */ /* 0x012fea0003800000 */
.L_x_53:
[----:B------:R-:W-:Y:S01]  /*2150*/  LEA R2, R3, R62, 0x14 ;  /* 0x0000003e03027211 */ /* 0x000fe200078ea0ff */
[----:B------:R-:W-:-:S06]  /*2160*/  UMOV UR5, URZ ;  /* 0x000000ff00057c82 */ /* 0x000fcc0008000000 */
.L_x_38:
[----:B------:R-:W-:Y:S02]  /*2170*/  USHF.L.U32 UR13, UR5, 0x6, URZ ;  /* 0x00000006050d7899 */ /* 0x000fe400080006ff */
[----:B------:R-:W-:Y:S02]  /*2180*/  ULEA UR6, UR11, UR5, 0x2 ;  /* 0x000000050b067291 */ /* 0x000fe4000f8e10ff */
[----:B------:R-:W-:Y:S02]  /*2190*/  USHF.R.U32.HI UR8, URZ, 0x1, UR5 ;  /* 0x00000001ff087899 */ /* 0x000fe40008011605 */
[----:B--2---:R-:W-:Y:S01]  /*21a0*/  IADD3 R4, PT, PT, R2, UR13, RZ ;  /* 0x0000000d02047c10 */ /* 0x004fe2000fffe0ff */
[----:B------:R-:W-:Y:S02]  /*21b0*/  USHF.R.S32.HI UR12, URZ, 0x1f, UR6 ;  /* 0x0000001fff0c7899 */ /* 0x000fe40008011406 */
[----:B------:R-:W-:Y:S01]  /*21c0*/  ULEA UR8, UR11, UR8, 0x2 ;  /* 0x000000080b087291 */ /* 0x000fe2000f8e10ff */
[----:B------:R-:W-:Y:S01]  /*21d0*/  R2UR UR4, R4 ;  /* 0x00000000040472ca */ /* 0x000fe200000e0000 */
[----:B------:R-:W-:-:S04]  /*21e0*/  ULEA.HI UR12, UR12, UR6, URZ, 0x2 ;  /* 0x000000060c0c7291 */ /* 0x000fc8000f8f10ff */
[----:B------:R-:W-:-:S04]  /*21f0*/  ULOP3.LUT UR12, UR12, 0xfffffffc, URZ, 0xc0, !UPT ;  /* 0xfffffffc0c0c7892 */ /* 0x000fc8000f8ec0ff */
[----:B------:R-:W-:Y:S02]  /*2200*/  UIADD3 UR12, UPT, UPT, UR6, -UR12, URZ ;  /* 0x8000000c060c7290 */ /* 0x000fe4000fffe0ff */
[----:B------:R-:W-:Y:S02]  /*2210*/  UIADD3 UR6, UPT, UPT, UR6, 0x1, URZ ;  /* 0x0000000106067890 */ /* 0x000fe4000fffe0ff */
[----:B------:R-:W2:Y:S02]  /*2220*/  LDTM.16dp256bit.x8 R16, tmem[UR4+0x40] ;  /* 0x00004004001079ee */ /* 0x000ea400081a0000 */
[----:B--2---:R-:W-:Y:S01]  /*2230*/  FMUL R35, R35, UR27 ;  /* 0x0000001b23237c20 */ /* 0x004fe20008400000 */
[----:B------:R-:W-:Y:S01]  /*2240*/  FMUL R58, R37, UR27 ;  /* 0x0000001b253a7c20 */ /* 0x000fe20008400000 */
[----:B-1----:R-:W-:Y:S01]  /*2250*/  FMUL R5, R36, UR27 ;  /* 0x0000001b24057c20 */ /* 0x002fe20008400000 */
[----:B------:R-:W-:Y:S01]  /*2260*/  FMUL R19, R19, UR27 ;  /* 0x0000001b13137c20 */ /* 0x000fe20008400000 */
        /* <DEDUP_REMOVED lines=18> */
[----:B------:R-:W-:Y:S01]  /*2390*/  FMUL R8, R35, -1.4426950216293334961 ;  /* 0xbfb8aa3b23087820 */ /* 0x000fe20000400000 */
        /* <DEDUP_REMOVED lines=21> */
[----:B------:R-:W1:Y:S01]  /*24f0*/  MUFU.EX2 R8, R8 ;  /* 0x0000000800087308 */ /* 0x000e620000000800 */
[----:B------:R-:W-:Y:S01]  /*2500*/  FMUL R39, R39, UR27 ;  /* 0x0000001b27277c20 */ /* 0x000fe20008400000 */
[----:B------:R-:W-:Y:S01]  /*2510*/  FMUL R38, R38, UR27 ;  /* 0x0000001b26267c20 */ /* 0x000fe20008400000 */
[----:B------:R-:W-:Y:S01]  /*2520*/  FMUL R43, R43, UR27 ;  /* 0x0000001b2b2b7c20 */ /* 0x000fe20008400000 */
[----:B------:R-:W-:Y:S01]  /*2530*/  FMUL R42, R42, UR27 ;  /* 0x0000001b2a2a7c20 */ /* 0x000fe20008400000 */
[----:B------:R-:W-:Y:S01]  /*2540*/  FMUL R47, R47, UR27 ;  /* 0x0000001b2f2f7c20 */ /* 0x000fe20008400000 */
[----:B------:R-:W-:-:S02]  /*2550*/  FMUL R46, R46, UR27 ;  /* 0x0000001b2e2e7c20 */ /* 0x000fc40008400000 */
[----:B------:R-:W2:Y:S08]  /*2560*/  MUFU.EX2 R7, R7 ;  /* 0x0000000700077308 */ /* 0x000eb00000000800 */
[----:B------:R-:W3:Y:S01]  /*2570*/  MUFU.EX2 R49, R49 ;  /* 0x0000003100317308 */ /* 0x000ee20000000800 */
[----:B-1----:R-:W-:-:S07]  /*2580*/  FADD R94, R8, 1 ;  /* 0x3f800000085e7421 */ /* 0x002fce0000000000 */
[----:B------:R-:W1:Y:S01]  /*2590*/  MUFU.EX2 R36, R36 ;  /* 0x0000002400247308 */ /* 0x000e620000000800 */
[----:B--2---:R-:W-:-:S07]  /*25a0*/  FADD R7, R7, 1 ;  /* 0x3f80000007077421 */ /* 0x004fce0000000000 */
[----:B------:R-:W2:Y:S01]  /*25b0*/  MUFU.EX2 R11, R11 ;  /* 0x0000000b000b7308 */ /* 0x000ea20000000800 */
[----:B---3--:R-:W-:Y:S01]  /*25c0*/  FADD R8, R49, 1 ;  /* 0x3f80000031087421 */ /* 0x008fe20000000000 */
[----:B------:R-:W-:-:S06]  /*25d0*/  F2FP.BF16.F32.PACK_AB R49, R19, R18 ;  /* 0x000000121331723e */ /* 0x000fcc00000010ff */
[----:B------:R-:W3:Y:S01]  /*25e0*/  MUFU.EX2 R51, R51 ;  /* 0x0000003300337308 */ /* 0x000ee20000000800 */
[----:B-1----:R-:W-:Y:S01]  /*25f0*/  FADD R76, R36, 1 ;  /* 0x3f800000244c7421 */ /* 0x002fe20000000000 */
[----:B------:R-:W-:-:S06]  /*2600*/  MOV R36, UR12 ;  /* 0x0000000c00247c02 */ /* 0x000fcc0008000f00 */
[----:B------:R-:W1:Y:S01]  /*2610*/  MUFU.EX2 R50, R50 ;  /* 0x0000003200327308 */ /* 0x000e620000000800 */
[----:B--2---:R-:W-:-:S07]  /*2620*/  FADD R11, R11, 1 ;  /* 0x3f8000000b0b7421 */ /* 0x004fce0000000000 */
[----:B------:R-:W2:Y:S01]  /*2630*/  MUFU.EX2 R15, R15 ;  /* 0x0000000f000f7308 */ /* 0x000ea20000000800 */
[----:B---3--:R-:W-:-:S07]  /*2640*/  FADD R51, R51, 1 ;  /* 0x3f80000033337421 */ /* 0x008fce0000000000 */
[----:B------:R-:W3:Y:S01]  /*2650*/  MUFU.EX2 R55, R55 ;  /* 0x0000003700377308 */ /* 0x000ee20000000800 */
[----:B-1----:R-:W-:-:S07]  /*2660*/  FADD R50, R50, 1 ;  /* 0x3f80000032327421 */ /* 0x002fce0000000000 */
        /* <DEDUP_REMOVED lines=26> */
[----:B------:R-:W2:Y:S01]  /*2810*/  MUFU.RCP R7, R7 ;  /* 0x0000000700077308 */ /* 0x000ea20000001000 */
[----:B---3--:R-:W-:-:S07]  /*2820*/  FADD R9, R9, 1 ;  /* 0x3f80000009097421 */ /* 0x008fce0000000000 */
[----:B------:R-:W3:Y:S01]  /*2830*/  MUFU.RCP R95, R51 ;  /* 0x00000033005f7308 */ /* 0x000ee20000001000 */
[----:B-1----:R-:W-:-:S07]  /*2840*/  FADD R6, R6, 1 ;  /* 0x3f80000006067421 */ /* 0x002fce0000000000 */
[----:B------:R-:W1:Y:S01]  /*2850*/  MUFU.RCP R88, R11 ;  /* 0x0000000b00587308 */ /* 0x000e620000001000 */
[C---:B--2---:R-:W-:Y:S01]  /*2860*/  FMUL R92, R58.reuse, R7 ;  /* 0x000000073a5c7220 */ /* 0x044fe20000400000 */
[----:B------:R-:W-:-:S06]  /*2870*/  F2FP.BF16.F32.PACK_AB R58, R58, R5 ;  /* 0x000000053a3a723e */ /* 0x000fcc00000010ff */
[----:B------:R-:W2:Y:S01]  /*2880*/  MUFU.RCP R93, R50 ;  /* 0x00000032005d7308 */ /* 0x000ea20000001000 */
[----:B---3--:R-:W-:Y:S01]  /*2890*/  FMUL R95, R32, R95 ;  /* 0x0000005f205f7220 */ /* 0x008fe20000400000 */
[----:B------:R-:W-:-:S06]  /*28a0*/  F2FP.BF16.F32.PACK_AB R51, R23, R22 ;  /* 0x000000161733723e */ /* 0x000fcc00000010ff */
[----:B------:R-:W3:Y:S01]  /*28b0*/  MUFU.RCP R94, R94 ;  /* 0x0000005e005e7308 */ /* 0x000ee20000001000 */
[----:B-1----:R-:W-:-:S07]  /*28c0*/  FMUL R88, R33, R88 ;  /* 0x0000005821587220 */ /* 0x002fce0000400000 */
[----:B------:R-:W1:Y:S01]  /*28d0*/  MUFU.RCP R8, R8 ;  /* 0x0000000800087308 */ /* 0x000e620000001000 */
[----:B--2---:R-:W-:Y:S01]  /*28e0*/  FMUL R93, R34, R93 ;  /* 0x0000005d225d7220 */ /* 0x004fe20000400000 */
[----:B------:R-:W-:-:S06]  /*28f0*/  F2FP.BF16.F32.PACK_AB R50, R21, R20 ;  /* 0x000000141532723e */ /* 0x000fcc00000010ff */
[----:B------:R-:W2:Y:S01]  /*2900*/  MUFU.RCP R85, R55 ;  /* 0x0000003700557308 */ /* 0x000ea20000001000 */
[----:B---3--:R-:W-:-:S07]  /*2910*/  FMUL R94, R35, R94 ;  /* 0x0000005e235e7220 */ /* 0x008fce0000400000 */
[----:B------:R3:W4:Y:S01]  /*2920*/  MUFU.RCP R86, R15 ;  /* 0x0000000f00567308 */ /* 0x0007220000001000 */
[----:B-1----:R-:W-:-:S07]  /*2930*/  FMUL R91, R5, R8 ;  /* 0x00000008055b7220 */ /* 0x002fce0000400000 */
[----:B------:R-:W1:Y:S01]  /*2940*/  MUFU.RCP R83, R54 ;  /* 0x0000003600537308 */ /* 0x000e620000001000 */
[----:B--2---:R-:W-:Y:S01]  /*2950*/  FMUL R85, R24, R85 ;  /* 0x0000005518557220 */ /* 0x004fe20000400000 */
[----:B------:R-:W-:-:S06]  /*2960*/  F2FP.BF16.F32.PACK_AB R55, R31, R30 ;  /* 0x0000001e1f37723e */ /* 0x000fcc00000010ff */
[----:B------:R2:W5:Y:S01]  /*2970*/  MUFU.RCP R84, R14 ;  /* 0x0000000e00547308 */ /* 0x0005620000001000 */
[----:B---3--:R-:W-:Y:S02]  /*2980*/  HFMA2 R15, -RZ, RZ, 0, 0 ;  /* 0x00000000ff0f7431 */ /* 0x008fe400000001ff */
[----:B----4-:R-:W-:-:S05]  /*2990*/  FMUL R86, R25, R86 ;  /* 0x0000005619567220 */ /* 0x010fca0000400000 */
[----:B------:R3:W4:Y:S01]  /*29a0*/  MUFU.RCP R81, R53 ;  /* 0x0000003500517308 */ /* 0x0007220000001000 */
[----:B-1----:R-:W-:Y:S01]  /*29b0*/  FMUL R83, R26, R83 ;  /* 0x000000531a537220 */ /* 0x002fe20000400000 */
[----:B------:R-:W-:-:S06]  /*29c0*/  F2FP.BF16.F32.PACK_AB R54, R29, R28 ;  /* 0x0000001c1d36723e */ /* 0x000fcc00000010ff */
[----:B------:R1:W1:Y:S01]  /*29d0*/  MUFU.RCP R82, R13 ;  /* 0x0000000d00527308 */ /* 0x0002620000001000 */
[----:B--2---:R-:W-:Y:S01]  /*29e0*/  LEA R14, R36, R61, 0xd ;  /* 0x0000003d240e7211 */ /* 0x004fe200078e68ff */
[----:B-----5:R-:W-:-:S03]  /*29f0*/  FMUL R84, R27, R84 ;  /* 0x000000541b547220 */ /* 0x020fc60000400000 */
[----:B------:R-:W-:-:S03]  /*2a00*/  MOV R89, R14 ;  /* 0x0000000e00597202 */ /* 0x000fc60000000f00 */
[----:B------:R2:W5:Y:S01]  /*2a10*/  MUFU.RCP R79, R52 ;  /* 0x00000034004f7308 */ /* 0x0005620000001000 */
[----:B---3--:R-:W-:Y:S01]  /*2a20*/  F2FP.BF16.F32.PACK_AB R53, R27, R26 ;  /* 0x0000001a1b35723e */ /* 0x008fe200000010ff */
[----:B----4-:R-:W-:-:S06]  /*2a30*/  FMUL R81, R28, R81 ;  /* 0x000000511c517220 */ /* 0x010fcc0000400000 */
[----:B------:R3:W4:Y:S01]  /*2a40*/  MUFU.RCP R80, R12 ;  /* 0x0000000c00507308 */ /* 0x0007220000001000 */
[----:B-1----:R-:W-:Y:S01]  /*2a50*/  MOV R13, RZ ;  /* 0x000000ff000d7202 */ /* 0x002fe20000000f00 */
[----:B------:R-:W-:-:S06]  /*2a60*/  FMUL R82, R29, R82 ;  /* 0x000000521d527220 */ /* 0x000fcc0000400000 */
[----:B------:R1:W1:Y:S01]  /*2a70*/  MUFU.RCP R77, R57 ;  /* 0x00000039004d7308 */ /* 0x0002620000001000 */
[----:B--2---:R-:W-:Y:S01]  /*2a80*/  F2FP.BF16.F32.PACK_AB R52, R25, R24 ;  /* 0x000000181934723e */ /* 0x004fe200000010ff */
[----:B-----5:R-:W-:-:S06]  /*2a90*/  FMUL R79, R30, R79 ;  /* 0x0000004f1e4f7220 */ /* 0x020fcc0000400000 */
[----:B------:R2:W5:Y:S01]  /*2aa0*/  MUFU.RCP R78, R37 ;  /* 0x00000025004e7308 */ /* 0x0005620000001000 */
[----:B---3--:R-:W-:Y:S01]  /*2ab0*/  LEA R12, R36, R63, 0xd ;  /* 0x0000003f240c7211 */ /* 0x008fe200078e68ff */
[----:B----4-:R-:W-:-:S06]  /*2ac0*/  FMUL R80, R31, R80 ;  /* 0x000000501f507220 */ /* 0x010fcc0000400000 */
[----:B------:R3:W4:Y:S01]  /*2ad0*/  MUFU.RCP R75, R56 ;  /* 0x00000038004b7308 */ /* 0x0007220000001000 */
[----:B-1----:R-:W-:Y:S01]  /*2ae0*/  F2FP.BF16.F32.PACK_AB R57, R35, R34 ;  /* 0x000000222339723e */ /* 0x002fe200000010ff */
[----:B------:R-:W-:-:S06]  /*2af0*/  FMUL R77, R16, R77 ;  /* 0x0000004d104d7220 */ /* 0x000fcc0000400000 */
[----:B------:R-:W1:Y:S01]  /*2b00*/  MUFU.RCP R76, R76 ;  /* 0x0000004c004c7308 */ /* 0x000e620000001000 */
[----:B--2---:R-:W-:Y:S01]  /*2b10*/  MOV R37, R12 ;  /* 0x0000000c00257202 */ /* 0x004fe20000000f00 */
[----:B-----5:R-:W-:-:S06]  /*2b20*/  FMUL R78, R17, R78 ;  /* 0x0000004e114e7220 */ /* 0x020fcc0000400000 */
[----:B------:R2:W5:Y:S01]  /*2b30*/  MUFU.RCP R73, R48 ;  /* 0x0000003000497308 */ /* 0x0005620000001000 */
[----:B---3--:R-:W-:Y:S01]  /*2b40*/  F2FP.BF16.F32.PACK_AB R56, R33, R32 ;  /* 0x000000202138723e */ /* 0x008fe200000010ff */
[----:B----4-:R-:W-:-:S06]  /*2b50*/  FMUL R75, R18, R75 ;  /* 0x0000004b124b7220 */ /* 0x010fcc0000400000 */
[----:B------:R-:W3:Y:S01]  /*2b60*/  MUFU.RCP R74, R10 ;  /* 0x0000000a004a7308 */ /* 0x000ee20000001000 */
[----:B-1----:R-:W-:-:S07]  /*2b70*/  FMUL R76, R19, R76 ;  /* 0x0000004c134c7220 */ /* 0x002fce0000400000 */
[----:B------:R-:W1:Y:S01]  /*2b80*/  MUFU.RCP R72, R9 ;  /* 0x0000000900487308 */ /* 0x000e620000001000 */
[----:B--2---:R-:W-:Y:S01]  /*2b90*/  F2FP.BF16.F32.PACK_AB R48, R17, R16 ;  /* 0x000000101130723e */ /* 0x004fe200000010ff */
[----:B-----5:R-:W-:-:S06]  /*2ba0*/  FMUL R73, R20, R73 ;  /* 0x0000004914497220 */ /* 0x020fcc0000400000 */
[----:B------:R-:W2:Y:S01]  /*2bb0*/  MUFU.RCP R59, R6 ;  /* 0x00000006003b7308 */ /* 0x000ea20000001000 */
[----:B---3--:R-:W-:Y:S01]  /*2bc0*/  FMUL R74, R21, R74 ;  /* 0x0000004a154a7220 */ /* 0x008fe20000400000 */
[----:B-1----:R-:W-:Y:S01]  /*2bd0*/  FMUL R72, R23, R72 ;  /* 0x0000004817487220 */ /* 0x002fe20000400000 */
[----:B--2---:R-:W-:Y:S02]  /*2be0*/  FMUL R59, R22, R59 ;  /* 0x0000003b163b7220 */ /* 0x004fe40000400000 */
[----:B------:R-:W1:Y:S01]  /*2bf0*/  LDTM.16dp256bit.x8 R4, tmem[UR4] ;  /* 0x00000004000479ee */ /* 0x000e6200081a0000 */
[----:B------:R-:W-:-:S04]  /*2c00*/  ULEA.HI UR4, UR8, UR8, URZ, 0x1 ;  /* 0x0000000808047291 */ /* 0x000fc8000f8f08ff */
[----:B------:R-:W-:-:S04]  /*2c10*/  ULOP3.LUT UR4, UR4, 0xfffffffe, URZ, 0xc0, !UPT ;  /* 0xfffffffe04047892 */ /* 0x000fc8000f8ec0ff */
[----:B------:R-:W-:Y:S02]  /*2c20*/  UIADD3 UR4, UPT, UPT, UR8, -UR4, URZ ;  /* 0x8000000408047290 */ /* 0x000fe4000fffe0ff */
[----:B------:R-:W-:-:S04]  /*2c30*/  USHF.R.S32.HI UR8, URZ, 0x1f, UR6 ;  /* 0x0000001fff087899 */ /* 0x000fc80008011406 */
[----:B------:R-:W-:-:S04]  /*2c40*/  ULEA.HI UR8, UR8, UR6, URZ, 0x2 ;  /* 0x0000000608087291 */ /* 0x000fc8000f8f10ff */
[----:B------:R-:W-:-:S04]  /*2c50*/  ULOP3.LUT UR8, UR8, 0xfffffffc, URZ, 0xc0, !UPT ;  /* 0xfffffffc08087892 */ /* 0x000fc8000f8ec0ff */
[----:B------:R-:W-:Y:S01]  /*2c60*/  UIADD3 UR8, UPT, UPT, UR6, -UR8, URZ ;  /* 0x8000000806087290 */ /* 0x000fe2000fffe0ff */
[----:B-1----:R-:W-:Y:S01]  /*2c70*/  FMUL R87, R21, UR27 ;  /* 0x0000001b15577c20 */ /* 0x002fe20008400000 */
[----:B------:R-:W-:Y:S01]  /*2c80*/  FMUL R90, R20, UR27 ;  /* 0x0000001b145a7c20 */ /* 0x000fe20008400000 */
[----:B------:R-:W-:Y:S01]  /*2c90*/  FMUL R24, R24, UR27 ;  /* 0x0000001b18187c20 */ /* 0x000fe20008400000 */
[----:B------:R-:W-:Y:S01]  /*2ca0*/  FMUL R23, R23, UR27 ;  /* 0x0000001b17177c20 */ /* 0x000fe20008400000 */
[----:B------:R-:W-:Y:S01]  /*2cb0*/  FMUL R21, R87, R88 ;  /* 0x0000005857157220 */ /* 0x000fe20000400000 */
[----:B------:R-:W-:Y:S01]  /*2cc0*/  FMUL R20, R90, R95 ;  /* 0x0000005f5a147220 */ /* 0x000fe20000400000 */
[----:B------:R-:W-:Y:S01]  /*2cd0*/  FMUL R88, R22, UR27 ;  /* 0x0000001b16587c20 */ /* 0x000fe20008400000 */
[----:B------:R-:W-:Y:S01]  /*2ce0*/  FMUL R25, R25, UR27 ;  /* 0x0000001b19197c20 */ /* 0x000fe20008400000 */
[----:B------:R-:W-:Y:S01]  /*2cf0*/  FMUL R22, R24, R91 ;  /* 0x0000005b18167220 */ /* 0x000fe20000400000 */
[----:B------:R-:W-:Y:S01]  /*2d00*/  FMUL R94, R23, R94 ;  /* 0x0000005e175e7220 */ /* 0x000fe20000400000 */
[----:B------:R-:W-:Y:S01]  /*2d10*/  F2FP.BF16.F32.PACK_AB R20, R21, R20 ;  /* 0x000000141514723e */ /* 0x000fe200000010ff */
[----:B------:R-:W-:Y:S01]  /*2d20*/  FMUL R21, R88, R93 ;  /* 0x0000005d58157220 */ /* 0x000fe20000400000 */
[----:B------:R-:W-:Y:S01]  /*2d30*/  FMUL R91, R25, R92 ;  /* 0x0000005c195b7220 */ /* 0x000fe20000400000 */
[----:B------:R-:W-:Y:S01]  /*2d40*/  FMUL R92, R4, UR27 ;  /* 0x0000001b045c7c20 */ /* 0x000fe20008400000 */
[----:B------:R-:W-:Y:S01]  /*2d50*/  FMUL R93, R7, UR27 ;  /* 0x0000001b075d7c20 */ /* 0x000fe20008400000 */
[----:B------:R-:W-:Y:S01]  /*2d60*/  FMUL R95, R9, UR27 ;  /* 0x0000001b095f7c20 */ /* 0x000fe20008400000 */
[----:B------:R-:W-:Y:S01]  /*2d70*/  F2FP.BF16.F32.PACK_AB R21, R94, R21 ;  /* 0x000000155e15723e */ /* 0x000fe200000010ff */
[----:B------:R-:W-:Y:S01]  /*2d80*/  FMUL R94, R6, UR27 ;  /* 0x0000001b065e7c20 */ /* 0x000fe20008400000 */
[----:B------:R-:W-:Y:S01]  /*2d90*/  F2FP.BF16.F32.PACK_AB R22, R91, R22 ;  /* 0x000000165b16723e */ /* 0x000fe200000010ff */
[----:B------:R-:W-:Y:S01]  /*2da0*/  FMUL R91, R5, UR27 ;  /* 0x0000001b055b7c20 */ /* 0x000fe20008400000 */
[----:B------:R-:W-:Y:S01]  /*2db0*/  FMUL R96, R8, UR27 ;  /* 0x0000001b08607c20 */ /* 0x000fe20008400000 */
[----:B------:R-:W-:Y:S01]  /*2dc0*/  FMUL R97, R11, UR27 ;  /* 0x0000001b0b617c20 */ /* 0x000fe20008400000 */
[----:B------:R-:W-:Y:S01]  /*2dd0*/  FMUL R98, R10, UR27 ;  /* 0x0000001b0a627c20 */ /* 0x000fe20008400000 */
[----:B------:R-:W-:Y:S01]  /*2de0*/  F2FP.BF16.F32.PACK_AB R5, R93, R94 ;  /* 0x0000005e5d05723e */ /* 0x000fe200000010ff */
[----:B------:R-:W-:Y:S01]  /*2df0*/  FMUL R13, R13, UR27 ;  /* 0x0000001b0d0d7c20 */ /* 0x000fe20008400000 */
[----:B------:R-:W-:Y:S01]  /*2e00*/  F2FP.BF16.F32.PACK_AB R4, R91, R92 ;  /* 0x0000005c5b04723e */ /* 0x000fe200000010ff */
        /* <DEDUP_REMOVED lines=8> */
[----:B------:R1:W-:Y:S01]  /*2e90*/  STSM.16.M88.4 [R89], R4 ;  /* 0x0000000459007844 */ /* 0x0003e20000000200 */
[----:B------:R-:W-:Y:S01]  /*2ea0*/  FMUL R18, R18, UR27 ;  /* 0x0000001b12127c20 */ /* 0x000fe20008400000 */
[----:B------:R-:W-:Y:S01]  /*2eb0*/  F2FP.BF16.F32.PACK_AB R8, R13, R12 ;  /* 0x0000000c0d08723e */ /* 0x000fe200000010ff */
[----:B------:R-:W-:Y:S01]  /*2ec0*/  FMUL R16, R12, R85 ;  /* 0x000000550c107220 */ /* 0x000fe20000400000 */
[----:B------:R-:W-:Y:S01]  /*2ed0*/  F2FP.BF16.F32.PACK_AB R9, R15, R14 ;  /* 0x0000000e0f09723e */ /* 0x000fe200000010ff */
[----:B------:R-:W-:Y:S01]  /*2ee0*/  FMUL R17, R13, R86 ;  /* 0x000000560d117220 */ /* 0x000fe20000400000 */
[----:B------:R-:W-:Y:S01]  /*2ef0*/  F2FP.BF16.F32.PACK_AB R10, R99, R100 ;  /* 0x00000064630a723e */ /* 0x000fe200000010ff */
[----:B------:R-:W-:Y:S01]  /*2f00*/  FMUL R12, R41, UR27 ;  /* 0x0000001b290c7c20 */ /* 0x000fe20008400000 */
[----:B------:R-:W-:Y:S01]  /*2f10*/  F2FP.BF16.F32.PACK_AB R11, R19, R18 ;  /* 0x00000012130b723e */ /* 0x000fe200000010ff */
[----:B------:R-:W-:Y:S01]  /*2f20*/  FMUL R13, R40, UR27 ;  /* 0x0000001b280d7c20 */ /* 0x000fe20008400000 */
[----:B------:R-:W-:Y:S01]  /*2f30*/  FMUL R83, R14, R83 ;  /* 0x000000530e537220 */ /* 0x000fe20000400000 */
[----:B------:R-:W-:Y:S01]  /*2f40*/  FMUL R14, R45, UR27 ;  /* 0x0000001b2d0e7c20 */ /* 0x000fe20008400000 */
[----:B------:R-:W-:Y:S01]  /*2f50*/  FMUL R84, R15, R84 ;  /* 0x000000540f547220 */ /* 0x000fe20000400000 */
[----:B------:R2:W-:Y:S01]  /*2f60*/  STSM.16.M88.4 [R37], R8 ;  /* 0x0000000825007844 */ /* 0x0005e20000000200 */
[----:B------:R-:W-:Y:S01]  /*2f70*/  FMUL R15, R44, UR27 ;  /* 0x0000001b2c0f7c20 */ /* 0x000fe20008400000 */
[----:B------:R-:W-:Y:S01]  /*2f80*/  FMUL R79, R18, R79 ;  /* 0x0000004f124f7220 */ /* 0x000fe20000400000 */
[----:B------:R-:W-:Y:S01]  /*2f90*/  FMUL R18, R47, -1.4426950216293334961 ;  /* 0xbfb8aa3b2f127820 */ /* 0x000fe20000400000 */
[----:B------:R-:W-:Y:S01]  /*2fa0*/  FMUL R80, R19, R80 ;  /* 0x0000005013507220 */ /* 0x000fe20000400000 */
[----:B------:R-:W-:Y:S01]  /*2fb0*/  FMUL R19, R46, -1.4426950216293334961 ;  /* 0xbfb8aa3b2e137820 */ /* 0x000fe20000400000 */
[----:B------:R-:W-:Y:S01]  /*2fc0*/  FMUL R98, R98, R59 ;  /* 0x0000003b62627220 */ /* 0x000fe20000400000 */
[----:B------:R-:W-:Y:S01]  /*2fd0*/  FMUL R97, R97, R72 ;  /* 0x0000004861617220 */ /* 0x000fe20000400000 */
[----:B------:R-:W-:Y:S01]  /*2fe0*/  LEA R86, R36, R64, 0xd ;  /* 0x0000004024567211 */ /* 0x000fe200078e68ff */
[----:B------:R-:W3:Y:S01]  /*2ff0*/  MUFU.EX2 R18, R18 ;  /* 0x0000001200127308 */ /* 0x000ee20000000800 */
[----:B------:R-:W-:Y:S01]  /*3000*/  MOV R72, UR4 ;  /* 0x0000000400487c02 */ /* 0x000fe20008000f00 */
[----:B------:R-:W-:Y:S01]  /*3010*/  FMUL R26, R26, UR27 ;  /* 0x0000001b1a1a7c20 */ /* 0x000fe20008400000 */
[----:B------:R-:W-:Y:S01]  /*3020*/  FMUL R30, R30, UR27 ;  /* 0x0000001b1e1e7c20 */ /* 0x000fe20008400000 */
[----:B------:R-:W-:Y:S01]  /*3030*/  FMUL R29, R29, UR27 ;  /* 0x0000001b1d1d7c20 */ /* 0x000fe20008400000 */
[----:B------:R-:W-:Y:S01]  /*3040*/  FMUL R78, R91, R78 ;  /* 0x0000004e5b4e7220 */ /* 0x000fe20000400000 */
[----:B------:R-:W-:-:S02]  /*3050*/  HFMA2 R91, -RZ, RZ, 0, 0 ;  /* 0x00000000ff5b7431 */ /* 0x000fc400000001ff */
[----:B------:R-:W-:Y:S01]  /*3060*/  FMUL R77, R92, R77 ;  /* 0x0000004d5c4d7220 */ /* 0x000fe20000400000 */
[----:B------:R-:W-:Y:S01]  /*3070*/  MUFU.EX2 R19, R19 ;  /* 0x0000001300137308 */ /* 0x000fe20000000800 */
[----:B-1----:R-:W-:Y:S01]  /*3080*/  FMUL R4, R39, -1.4426950216293334961 ;  /* 0xbfb8aa3b27047820 */ /* 0x002fe20000400000 */
[----:B------:R-:W-:Y:S01]  /*3090*/  FMUL R5, R38, -1.4426950216293334961 ;  /* 0xbfb8aa3b26057820 */ /* 0x000fe20000400000 */
[----:B------:R-:W-:Y:S01]  /*30a0*/  FMUL R6, R12, -1.4426950216293334961 ;  /* 0xbfb8aa3b0c067820 */ /* 0x000fe20000400000 */
[----:B------:R-:W-:Y:S01]  /*30b0*/  FMUL R7, R13, -1.4426950216293334961 ;  /* 0xbfb8aa3b0d077820 */ /* 0x000fe20000400000 */
[----:B------:R-:W-:Y:S02]  /*30c0*/  HFMA2 R89, -RZ, RZ, 0, 0 ;  /* 0x00000000ff597431 */ /* 0x000fe400000001ff */
[----:B------:R-:W-:Y:S01]  /*30d0*/  FMUL R75, R94, R75 ;  /* 0x0000004b5e4b7220 */ /* 0x000fe20000400000 */
[----:B------:R-:W-:Y:S01]  /*30e0*/  FMUL R76, R93, R76 ;  /* 0x0000004c5d4c7220 */ /* 0x000fe20000400000 */
[----:B------:R-:W1:Y:S01]  /*30f0*/  MUFU.EX2 R4, R4 ;  /* 0x0000000400047308 */ /* 0x000e620000000800 */
[----:B---3--:R-:W-:Y:S01]  /*3100*/  FADD R18, R18, 1 ;  /* 0x3f80000012127421 */ /* 0x008fe20000000000 */
[----:B------:R-:W-:Y:S01]  /*3110*/  FMUL R73, R96, R73 ;  /* 0x0000004960497220 */ /* 0x000fe20000400000 */
[----:B------:R-:W-:Y:S01]  /*3120*/  FMUL R74, R95, R74 ;  /* 0x0000004a5f4a7220 */ /* 0x000fe20000400000 */
[----:B------:R-:W-:Y:S01]  /*3130*/  FMUL R81, R100, R81 ;  /* 0x0000005164517220 */ /* 0x000fe20000400000 */
[----:B------:R-:W-:Y:S01]  /*3140*/  FMUL R82, R99, R82 ;  /* 0x0000005263527220 */ /* 0x000fe20000400000 */
[----:B--2---:R-:W-:Y:S01]  /*3150*/  FMUL R8, R43, -1.4426950216293334961 ;  /* 0xbfb8aa3b2b087820 */ /* 0x004fe20000400000 */
[----:B------:R-:W-:Y:S01]  /*3160*/  FMUL R10, R42, -1.4426950216293334961 ;  /* 0xbfb8aa3b2a0a7820 */ /* 0x000fe20000400000 */
[----:B------:R-:W2:Y:S01]  /*3170*/  MUFU.EX2 R5, R5 ;  /* 0x0000000500057308 */ /* 0x000ea20000000800 */
[----:B------:R-:W-:Y:S01]  /*3180*/  FMUL R9, R14, -1.4426950216293334961 ;  /* 0xbfb8aa3b0e097820 */ /* 0x000fe20000400000 */
[----:B------:R-:W-:Y:S01]  /*3190*/  FMUL R11, R15, -1.4426950216293334961 ;  /* 0xbfb8aa3b0f0b7820 */ /* 0x000fe20000400000 */
[----:B------:R-:W-:-:S02]  /*31a0*/  F2FP.BF16.F32.PACK_AB R16, R17, R16 ;  /* 0x000000101110723e */ /* 0x000fc400000010ff */
[----:B------:R-:W-:-:S03]  /*31b0*/  F2FP.BF16.F32.PACK_AB R17, R84, R83 ;  /* 0x000000535411723e */ /* 0x000fc600000010ff */
[----:B------:R-:W3:Y:S01]  /*31c0*/  MUFU.EX2 R8, R8 ;  /* 0x0000000800087308 */ /* 0x000ee20000000800 */
[----:B-1----:R-:W-:Y:S01]  /*31d0*/  FADD R40, R4, 1 ;  /* 0x3f80000004287421 */ /* 0x002fe20000000000 */
[----:B------:R-:W-:Y:S01]  /*31e0*/  F2FP.BF16.F32.PACK_AB R4, R87, R90 ;  /* 0x0000005a5704723e */ /* 0x000fe200000010ff */
[----:B------:R-:W-:-:S05]  /*31f0*/  HFMA2 R87, -RZ, RZ, 0, 0 ;  /* 0x00000000ff577431 */ /* 0x000fca00000001ff */
[----:B------:R-:W1:Y:S01]  /*3200*/  MUFU.EX2 R6, R6 ;  /* 0x0000000600067308 */ /* 0x000e620000000800 */
[----:B--2---:R-:W-:Y:S01]  /*3210*/  FADD R5, R5, 1 ;  /* 0x3f80000005057421 */ /* 0x004fe20000000000 */
[----:B------:R-:W-:Y:S02]  /*3220*/  MOV R37, R86 ;  /* 0x0000005600257202 */ /* 0x000fe40000000f00 */
[----:B------:R-:W-:-:S04]  /*3230*/  LEA R86, R72, R66, 0xd ;  /* 0x0000004248567211 */ /* 0x000fc800078e68ff */
[----:B------:R-:W2:Y:S01]  /*3240*/  MUFU.EX2 R7, R7 ;  /* 0x0000000700077308 */ /* 0x000ea20000000800 */
[----:B---3--:R-:W-:-:S07]  /*3250*/  FADD R8, R8, 1 ;  /* 0x3f80000008087421 */ /* 0x008fce0000000000 */
[----:B------:R-:W3:Y:S01]  /*3260*/  MUFU.EX2 R10, R10 ;  /* 0x0000000a000a7308 */ /* 0x000ee20000000800 */
[----:B-1----:R-:W-:Y:S01]  /*3270*/  FADD R59, R6, 1 ;  /* 0x3f800000063b7421 */ /* 0x002fe20000000000 */
[----:B------:R-:W-:Y:S02]  /*3280*/  LEA R6, R36, R65, 0xd ;  /* 0x0000004124067211 */ /* 0x000fe400078e68ff */
[----:B------:R-:W-:Y:S02]  /*3290*/  MOV R36, R86 ;  /* 0x0000005600247202 */ /* 0x000fe40000000f00 */
[----:B------:R-:W-:Y:S02]  /*32a0*/  LEA R86, R72, R69, 0xd ;  /* 0x0000004548567211 */ /* 0x000fe400078e68ff */
[----:B------:R-:W1:Y:S01]  /*32b0*/  MUFU.EX2 R9, R9 ;  /* 0x0000000900097308 */ /* 0x000e620000000800 */
[----:B--2---:R-:W-:Y:S01]  /*32c0*/  FADD R44, R7, 1 ;  /* 0x3f800000072c7421 */ /* 0x004fe20000000000 */
[----:B------:R-:W-:-:S04]  /*32d0*/  MOV R7, RZ ;  /* 0x000000ff00077202 */ /* 0x000fc80000000f00 */
[----:B------:R-:W-:Y:S01]  /*32e0*/  MOV R41, R6 ;  /* 0x0000000600297202 */ /* 0x000fe20000000f00 */
[----:B------:R-:W-:Y:S01]  /*32f0*/  FMUL R7, R27, UR27 ;  /* 0x0000001b1b077c20 */ /* 0x000fe20008400000 */
[----:B------:R-:W-:Y:S01]  /*3300*/  MUFU.EX2 R11, R11 ;  /* 0x0000000b000b7308 */ /* 0x000fe20000000800 */
[----:B---3--:R-:W-:Y:S01]  /*3310*/  FADD R10, R10, 1 ;  /* 0x3f8000000a0a7421 */ /* 0x008fe20000000000 */
[----:B------:R-:W-:Y:S01]  /*3320*/  F2FP.BF16.F32.PACK_AB R6, R25, R24 ;  /* 0x000000181906723e */ /* 0x000fe200000010ff */
[----:B------:R-:W-:Y:S01]  /*3330*/  HFMA2 R25, -RZ, RZ, 0, 0 ;  /* 0x00000000ff197431 */ /* 0x000fe200000001ff */
[----:B------:R-:W-:Y:S02]  /*3340*/  LEA R24, R72, R67, 0xd ;  /* 0x0000004348187211 */ /* 0x000fe400078e68ff */
[----:B------:R-:W-:Y:S02]  /*3350*/  MOV R27, RZ ;  /* 0x000000ff001b7202 */ /* 0x000fe40000000f00 */
[----:B------:R-:W2:Y:S01]  /*3360*/  MUFU.RCP R40, R40 ;  /* 0x0000002800287308 */ /* 0x000ea20000001000 */
[----:B-1----:R-:W-:Y:S01]  /*3370*/  FADD R9, R9, 1 ;  /* 0x3f80000009097421 */ /* 0x002fe20000000000 */
[----:B------:R-:W-:-:S06]  /*3380*/  MOV R25, R24 ;  /* 0x0000001800197202 */ /* 0x000fcc0000000f00 */
[----:B------:R-:W1:Y:S08]  /*3390*/  MUFU.RCP R45, R5 ;  /* 0x00000005002d7308 */ /* 0x000e700000001000 */
[----:B------:R3:W4:Y:S01]  /*33a0*/  MUFU.RCP R85, R10 ;  /* 0x0000000a00557308 */ /* 0x0007220000001000 */
[----:B--2---:R-:W-:-:S07]  /*33b0*/  FMUL R40, R39, R40 ;  /* 0x0000002827287220 */ /* 0x004fce0000400000 */
[----:B------:R-:W2:Y:S01]  /*33c0*/  MUFU.RCP R8, R8 ;  /* 0x0000000800087308 */ /* 0x000ea20000001000 */
[----:B-1----:R-:W-:Y:S01]  /*33d0*/  FMUL R45, R38, R45 ;  /* 0x0000002d262d7220 */ /* 0x002fe20000400000 */
[----:B------:R-:W-:Y:S01]  /*33e0*/  F2FP.BF16.F32.PACK_AB R5, R23, R88 ;  /* 0x000000581705723e */ /* 0x000fe200000010ff */
[C---:B------:R-:W-:Y:S01]  /*33f0*/  FMUL R23, R7.reuse, R40 ;  /* 0x0000002807177220 */ /* 0x040fe20000400000 */
[----:B------:R-:W-:Y:S01]  /*3400*/  F2FP.BF16.F32.PACK_AB R7, R7, R26 ;  /* 0x0000001a0707723e */ /* 0x000fe200000010ff */
[----:B------:R-:W-:Y:S01]  /*3410*/  FMUL R40, R26, R45 ;  /* 0x0000002d1a287220 */ /* 0x000fe20000400000 */
[----:B------:R-:W-:Y:S01]  /*3420*/  LEA R26, R72, R68, 0xd ;  /* 0x00000044481a7211 */ /* 0x000fe200078e68ff */
[----:B------:R-:W-:Y:S01]  /*3430*/  FMUL R72, R34, UR27 ;  /* 0x0000001b22487c20 */ /* 0x000fe20008400000 */
[----:B------:R-:W1:Y:S01]  /*3440*/  MUFU.RCP R59, R59 ;  /* 0x0000003b003b7308 */ /* 0x000e620000001000 */
[----:B---3--:R-:W-:Y:S01]  /*3450*/  FADD R10, R11, 1 ;  /* 0x3f8000000b0a7421 */ /* 0x008fe20000000000 */
[----:B------:R-:W-:Y:S01]  /*3460*/  MOV R24, R26 ;  /* 0x0000001a00187202 */ /* 0x000fe20000000f00 */
[----:B------:R-:W-:Y:S01]  /*3470*/  FMUL R27, R33, UR27 ;  /* 0x0000001b211b7c20 */ /* 0x000fe20008400000 */
[----:B------:R-:W-:Y:S01]  /*3480*/  MOV R26, R86 ;  /* 0x00000056001a7202 */ /* 0x000fe20000000f00 */
[----:B------:R-:W-:Y:S01]  /*3490*/  FMUL R86, R28, UR27 ;  /* 0x0000001b1c567c20 */ /* 0x000fe20008400000 */
[----:B------:R-:W-:Y:S01]  /*34a0*/  FMUL R28, R32, UR27 ;  /* 0x0000001b201c7c20 */ /* 0x000fe20008400000 */
[----:B----4-:R-:W-:Y:S01]  /*34b0*/  FMUL R33, R42, R85 ;  /* 0x000000552a217220 */ /* 0x010fe20000400000 */
[----:B------:R3:W4:Y:S01]  /*34c0*/  MUFU.RCP R11, R9 ;  /* 0x00000009000b7308 */ /* 0x0007220000001000 */
[----:B--2---:R-:W-:Y:S01]  /*34d0*/  FMUL R32, R43, R8 ;  /* 0x000000082b207220 */ /* 0x004fe20000400000 */
[----:B------:R-:W-:Y:S01]  /*34e0*/  F2FP.BF16.F32.PACK_AB R8, R29, R86 ;  /* 0x000000561d08723e */ /* 0x000fe200000010ff */
[----:B------:R-:W-:Y:S01]  /*34f0*/  FMUL R33, R30, R33 ;  /* 0x000000211e217220 */ /* 0x000fe20000400000 */
[----:B------:R2:W-:Y:S01]  /*3500*/  STSM.16.M88.4 [R37], R4 ;  /* 0x0000000425007844 */ /* 0x0005e20000000200 */
[----:B------:R-:W-:-:S03]  /*3510*/  F2FP.BF16.F32.PACK_AB R23, R23, R40 ;  /* 0x000000281717723e */ /* 0x000fc600000010ff */
[----:B------:R-:W5:Y:S01]  /*3520*/  MUFU.RCP R44, R44 ;  /* 0x0000002c002c7308 */ /* 0x000f620000001000 */
[C---:B-1----:R-:W-:Y:S01]  /*3530*/  FMUL R34, R12.reuse, R59 ;  /* 0x0000003b0c227220 */ /* 0x042fe20000400000 */
[----:B------:R-:W-:Y:S02]  /*3540*/  F2FP.BF16.F32.PACK_AB R59, R39, R38 ;  /* 0x00000026273b723e */ /* 0x000fe400000010ff */
[----:B------:R-:W-:Y:S01]  /*3550*/  F2FP.BF16.F32.PACK_AB R12, R12, R13 ;  /* 0x0000000d0c0c723e */ /* 0x000fe200000010ff */
[----:B------:R-:W-:-:S03]  /*3560*/  FMUL R34, R29, R34 ;  /* 0x000000221d227220 */ /* 0x000fc60000400000 */
[----:B------:R-:W1:Y:S01]  /*3570*/  MUFU.RCP R10, R10 ;  /* 0x0000000a000a7308 */ /* 0x000e620000001000 */
[----:B---3--:R-:W-:Y:S01]  /*3580*/  FMUL R9, R31, UR27 ;  /* 0x0000001b1f097c20 */ /* 0x008fe20008400000 */
[----:B------:R-:W-:Y:S01]  /*3590*/  FADD R31, R19, 1 ;  /* 0x3f800000131f7421 */ /* 0x000fe20000000000 */
[----:B------:R-:W-:Y:S02]  /*35a0*/  FMUL R19, R35, UR27 ;  /* 0x0000001b23137c20 */ /* 0x000fe40008400000 */
[C---:B------:R-:W-:Y:S01]  /*35b0*/  FMUL R32, R9.reuse, R32 ;  /* 0x0000002009207220 */ /* 0x040fe20000400000 */
[----:B------:R-:W-:Y:S01]  /*35c0*/  F2FP.BF16.F32.PACK_AB R9, R9, R30 ;  /* 0x0000001e0909723e */ /* 0x000fe200000010ff */
[C---:B----4-:R-:W-:Y:S01]  /*35d0*/  FMUL R30, R14.reuse, R11 ;  /* 0x0000000b0e1e7220 */ /* 0x050fe20000400000 */
[----:B------:R-:W3:Y:S01]  /*35e0*/  MUFU.RCP R18, R18 ;  /* 0x0000001200127308 */ /* 0x000ee20000001000 */
[----:B-----5:R-:W-:Y:S01]  /*35f0*/  FMUL R35, R13, R44 ;  /* 0x0000002c0d237220 */ /* 0x020fe20000400000 */
[----:B------:R-:W-:Y:S01]  /*3600*/  MOV R44, UR8 ;  /* 0x00000008002c7c02 */ /* 0x000fe20008000f00 */
[----:B------:R-:W-:Y:S01]  /*3610*/  FMUL R30, R27, R30 ;  /* 0x0000001e1b1e7220 */ /* 0x000fe20000400000 */
[----:B------:R-:W-:Y:S01]  /*3620*/  F2FP.BF16.F32.PACK_AB R14, R14, R15 ;  /* 0x0000000f0e0e723e */ /* 0x000fe200000010ff */
[----:B------:R-:W-:Y:S01]  /*3630*/  FMUL R35, R86, R35 ;  /* 0x0000002356237220 */ /* 0x000fe20000400000 */
[----:B------:R-:W-:-:S02]  /*3640*/  LEA R86, R44, R61, 0xd ;  /* 0x0000003d2c567211 */ /* 0x000fc400078e68ff */
[----:B------:R-:W4:Y:S01]  /*3650*/  MUFU.RCP R31, R31 ;  /* 0x0000001f001f7308 */ /* 0x000f220000001000 */
[----:B-1----:R-:W-:Y:S01]  /*3660*/  FMUL R11, R15, R10 ;  /* 0x0000000a0f0b7220 */ /* 0x002fe20000400000 */
[----:B------:R-:W-:Y:S02]  /*3670*/  F2FP.BF16.F32.PACK_AB R10, R27, R28 ;  /* 0x0000001c1b0a723e */ /* 0x000fe400000010ff */
[C---:B------:R-:W-:Y:S02]  /*3680*/  LEA R90, R44.reuse, R63, 0xd ;  /* 0x0000003f2c5a7211 */ /* 0x040fe400078e68ff */
[----:B------:R-:W-:Y:S02]  /*3690*/  LEA R88, R44, R65, 0xd ;  /* 0x000000412c587211 */ /* 0x000fe400078e68ff */
[----:B------:R-:W-:Y:S01]  /*36a0*/  MOV R86, R86 ;  /* 0x0000005600567202 */ /* 0x000fe20000000f00 */
[----:B---3--:R-:W-:Y:S01]  /*36b0*/  FMUL R18, R47, R18 ;  /* 0x000000122f127220 */ /* 0x008fe20000400000 */
[----:B------:R-:W-:-:S02]  /*36c0*/  MOV R45, R90 ;  /* 0x0000005a002d7202 */ /* 0x000fc40000000f00 */
[----:B------:R-:W-:Y:S02]  /*36d0*/  MOV R27, R88 ;  /* 0x00000058001b7202 */ /* 0x000fe40000000f00 */
[----:B------:R-:W-:Y:S02]  /*36e0*/  F2FP.BF16.F32.PACK_AB R13, R43, R42 ;  /* 0x0000002a2b0d723e */ /* 0x000fe400000010ff */
[----:B------:R-:W-:Y:S01]  /*36f0*/  F2FP.BF16.F32.PACK_AB R15, R47, R46 ;  /* 0x0000002e2f0f723e */ /* 0x000fe200000010ff */
[----:B----4-:R-:W-:Y:S01]  /*3700*/  FMUL R29, R46, R31 ;  /* 0x0000001f2e1d7220 */ /* 0x010fe20000400000 */
[----:B------:R-:W-:Y:S01]  /*3710*/  FMUL R31, R28, R11 ;  /* 0x0000000b1c1f7220 */ /* 0x000fe20000400000 */
[C---:B------:R-:W-:Y:S01]  /*3720*/  FMUL R28, R19.reuse, R18 ;  /* 0x00000012131c7220 */ /* 0x040fe20000400000 */
[----:B------:R-:W-:Y:S01]  /*3730*/  F2FP.BF16.F32.PACK_AB R11, R19, R72 ;  /* 0x00000048130b723e */ /* 0x000fe200000010ff */
[----:B------:R-:W-:Y:S01]  /*3740*/  FMUL R29, R72, R29 ;  /* 0x0000001d481d7220 */ /* 0x000fe20000400000 */
[----:B------:R-:W-:-:S02]  /*3750*/  LEA R18, R44, R64, 0xd ;  /* 0x000000402c127211 */ /* 0x000fc400078e68ff */
[----:B------:R-:W-:Y:S01]  /*3760*/  MOV R19, RZ ;  /* 0x000000ff00137202 */ /* 0x000fe20000000f00 */
[----:B------:R1:W-:Y:S01]  /*3770*/  STSM.16.M88.4 [R41], R8 ;  /* 0x0000000829007844 */ /* 0x0003e20000000200 */
[----:B--2---:R-:W-:Y:S02]  /*3780*/  F2FP.BF16.F32.PACK_AB R4, R78, R77 ;  /* 0x0000004d4e04723e */ /* 0x004fe400000010ff */
[----:B------:R-:W-:Y:S01]  /*3790*/  MOV R44, R18 ;  /* 0x00000012002c7202 */ /* 0x000fe20000000f00 */
[----:B------:R2:W-:Y:S01]  /*37a0*/  STSM.16.M88.4 [R86], R48 ;  /* 0x0000003056007844 */ /* 0x0005e20000000200 */
[----:B------:R-:W-:Y:S02]  /*37b0*/  F2FP.BF16.F32.PACK_AB R5, R76, R75 ;  /* 0x0000004b4c05723e */ /* 0x000fe400000010ff */
[----:B------:R-:W-:Y:S01]  /*37c0*/  F2FP.BF16.F32.PACK_AB R6, R74, R73 ;  /* 0x000000494a06723e */ /* 0x000fe200000010ff */
[----:B------:R2:W-:Y:S01]  /*37d0*/  STSM.16.M88.4 [R45], R52 ;  /* 0x000000342d007844 */ /* 0x0005e20000000200 */
[----:B------:R-:W-:-:S02]  /*37e0*/  F2FP.BF16.F32.PACK_AB R7, R97, R98 ;  /* 0x000000626107723e */ /* 0x000fc400000010ff */
[----:B------:R-:W-:Y:S01]  /*37f0*/  F2FP.BF16.F32.PACK_AB R18, R82, R81 ;  /* 0x000000515212723e */ /* 0x000fe200000010ff */
[----:B------:R2:W-:Y:S01]  /*3800*/  STSM.16.M88.4 [R44], R56 ;  /* 0x000000382c007844 */ /* 0x0005e20000000200 */
[----:B------:R-:W-:-:S03]  /*3810*/  F2FP.BF16.F32.PACK_AB R19, R80, R79 ;  /* 0x0000004f5013723e */ /* 0x000fc600000010ff */
[----:B------:R2:W-:Y:S04]  /*3820*/  STSM.16.M88.4 [R27], R12 ;  /* 0x0000000c1b007844 */ /* 0x0005e80000000200 */
[----:B------:R2:W-:Y:S04]  /*3830*/  STSM.16.M88.4 [R36], R4 ;  /* 0x0000000424007844 */ /* 0x0005e80000000200 */
[----:B------:R2:W-:Y:S04]  /*3840*/  STSM.16.M88.4 [R25], R16 ;  /* 0x0000001019007844 */ /* 0x0005e80000000200 */
[----:B------:R2:W-:Y:S01]  /*3850*/  STSM.16.M88.4 [R24], R20 ;  /* 0x0000001418007844 */ /* 0x0005e20000000200 */
[----:B-1----:R-:W-:-:S02]  /*3860*/  F2FP.BF16.F32.PACK_AB R8, R34, R35 ;  /* 0x000000232208723e */ /* 0x002fc400000010ff */
[----:B------:R-:W-:Y:S02]  /*3870*/  F2FP.BF16.F32.PACK_AB R9, R32, R33 ;  /* 0x000000212009723e */ /* 0x000fe400000010ff */
[----:B------:R-:W-:Y:S02]  /*3880*/  F2FP.BF16.F32.PACK_AB R10, R30, R31 ;  /* 0x0000001f1e0a723e */ /* 0x000fe400000010ff */
[----:B------:R-:W-:-:S05]  /*3890*/  F2FP.BF16.F32.PACK_AB R11, R28, R29 ;  /* 0x0000001d1c0b723e */ /* 0x000fca00000010ff */
[----:B------:R2:W-:Y:S01]  /*38a0*/  STSM.16.M88.4 [R26], R8 ;  /* 0x000000081a007844 */ /* 0x0005e20000000200 */
[----:B------:R1:W-:Y:S06]  /*38b0*/  MEMBAR.ALL.CTA ;  /* 0x0000000000007992 */ /* 0x0003ec0000008000 */
[----:B-1----:R-:W1:Y:S02]  /*38c0*/  FENCE.VIEW.ASYNC.S ;  /* 0x00000000000073c6 */ /* 0x002e640000000000 */
[----:B-1----:R-:W-:Y:S06]  /*38d0*/  BAR.SYNC.DEFER_BLOCKING 0x1, 0x80 ;  /* 0x0042000000007b1d */ /* 0x002fec0000010000 */
[----:B------:R-:W-:Y:S05]  /*38e0*/  @P0 BRA `(.L_x_37) ;  /* 0x0000000000500947 */ /* 0x000fea0003800000 */
[----:B------:R-:W-:Y:S02]  /*38f0*/  USHF.L.U32 UR12, UR12, 0xc, URZ ;  /* 0x0000000c0c0c7899 */ /* 0x000fe400080006ff */
[----:B------:R-:W-:Y:S02]  /*3900*/  USHF.L.U32 UR8, UR8, 0xc, URZ ;  /* 0x0000000c08087899 */ /* 0x000fe400080006ff */
[----:B------:R-:W-:Y:S02]  /*3910*/  USHF.L.U32 UR4, UR4, 0xc, URZ ;  /* 0x0000000c04047899 */ /* 0x000fe400080006ff */
[----:B------:R-:W-:Y:S02]  /*3920*/  UIADD3 UR12, UPT, UPT, UR12, UR12, URZ ;  /* 0x0000000c0c0c7290 */ /* 0x000fe4000fffe0ff */
[----:B------:R-:W-:Y:S02]  /*3930*/  ULEA UR13, UR26, UR13, 0x8 ;  /* 0x0000000d1a0d7291 */ /* 0x000fe4000f8e40ff */
[----:B------:R-:W-:-:S02]  /*3940*/  UIADD3 UR8, UPT, UPT, UR8, UR8, URZ ;  /* 0x0000000808087290 */ /* 0x000fc4000fffe0ff */
[----:B------:R-:W-:Y:S02]  /*3950*/  ULEA UR5, UR26, UR5, 0x2 ;  /* 0x000000051a057291 */ /* 0x000fe4000f8e10ff */
[----:B------:R-:W-:Y:S02]  /*3960*/  UIADD3 UR4, UPT, UPT, UR23, UR4, UR4 ;  /* 0x0000000417047290 */ /* 0x000fe4000fffe004 */
[----:B------:R-:W-:Y:S02]  /*3970*/  UIADD3 UR12, UPT, UPT, UR12, 0x400, UR23 ;  /* 0x000004000c0c7890 */ /* 0x000fe4000fffe017 */
[----:B------:R-:W-:Y:S02]  /*3980*/  UIADD3 UR9, UPT, UPT, UR13, 0x40, URZ ;  /* 0x000000400d097890 */ /* 0x000fe4000fffe0ff */
[----:B------:R-:W-:Y:S02]  /*3990*/  UIADD3 UR8, UPT, UPT, UR8, 0x400, UR23 ;  /* 0x0000040008087890 */ /* 0x000fe4000fffe017 */
[----:B------:R-:W-:-:S02]  /*39a0*/  USHF.L.U32 UR5, UR5, 0x5, URZ ;  /* 0x0000000505057899 */ /* 0x000fc400080006ff */
[----:B------:R-:W-:Y:S01]  /*39b0*/  UIADD3 UR4, UPT, UPT, UR4, 0x8400, URZ ;  /* 0x0000840004047890 */ /* 0x000fe2000fffe0ff */
[----:B------:R1:W-:Y:S01]  /*39c0*/  UTMASTG.2D [UR12], [UR30], desc[URZ] ;  /* 0x0000ff0c1e0073b5 */ /* 0x0003e20008009000 */
[----:B------:R-:W-:Y:S01]  /*39d0*/  UMOV UR10, UR14 ;  /* 0x0000000e000a7c82 */ /* 0x000fe20008000000 */
[----:B------:R-:W-:Y:S02]  /*39e0*/  UMOV UR6, UR14 ;  /* 0x0000000e00067c82 */ /* 0x000fe40008000000 */
[----:B------:R1:W-:Y:S04]  /*39f0*/  UTMASTG.2D [UR8], [UR30], desc[URZ] ;  /* 0x0000ff081e0073b5 */ /* 0x0003e80008009000 */
[----:B------:R1:W-:Y:S01]  /*3a00*/  UTMASTG.2D [UR4], [UR28], desc[URZ] ;  /* 0x0000ff041c0073b5 */ /* 0x0003e20008009000 */
[----:B------:R0:W-:Y:S01]  /*3a10*/  UTMACMDFLUSH ;  /* 0x00000000000079b7 */ /* 0x0001e20000000000 */
[----:B-1----:R-:W-:-:S04]  /*3a20*/  DEPBAR.LE SB0, 0x3 ;  /* 0x000080c00000791a */ /* 0x002fc80000000000 */
.L_x_37:
[----:B------:R-:W-:Y:S01]  /*3a30*/  BAR.SYNC.DEFER_BLOCKING 0x1, 0x80 ;  /* 0x0042000000007b1d */ /* 0x000fe20000010000 */
[----:B------:R-:W-:Y:S02]  /*3a40*/  UPLOP3.LUT UP0, UPT, UPT, UPT, UP1, 0x80, 0x8 ;  /* 0x000000000008789c */ /* 0x000fe40003f0f010 */
[----:B------:R-:W-:-:S03]  /*3a50*/  UPLOP3.LUT UP1, UPT, UPT, UPT, UPT, 0x40, 0x4 ;  /* 0x000000000004789c */ /* 0x000fc60003f2e870 */
[----:B------:R-:W-:-:S04]  /*3a60*/  UMOV UR5, 0x2 ;  /* 0x0000000200057882 */ /* 0x000fc80000000000 */
[----:B------:R-:W-:Y:S05]  /*3a70*/  BRA.U UP0, `(.L_x_38) ;  /* 0xffffffe500bc7547 */ /* 0x000fea000b83ffff */
[----:B------:R-:W1:Y:S01]  /*3a80*/  LDCU.64 UR4, c[0x0][0x5c0] ;  /* 0x0000b800ff0477ac */ /* 0x000e620008000a00 */
[----:B------:R-:W-:Y:S01]  /*3a90*/  UIADD3 UR22, UPT, UPT, UR21, UR22, URZ ;  /* 0x0000001615167290 */ /* 0x000fe2000fffe0ff */
[----:B------:R-:W-:-:S03]  /*3aa0*/  ELECT P0, URZ, PT ;  /* 0x0000000000ff782f */ /* 0x000fc60003800000 */
[----:B------:R-:W-:Y:S02]  /*3ab0*/  UISETP.GE.AND UP0, UPT, UR22, 0x200, UPT ;  /* 0x000002001600788c */ /* 0x000fe4000bf06270 */
[----:B------:R-:W-:Y:S02]  /*3ac0*/  UIADD3 UR11, UPT, UPT, UR11, 0x1, URZ ;  /* 0x000000010b0b7890 */ /* 0x000fe4000fffe0ff */
[----:B-1----:R-:W-:-:S06]  /*3ad0*/  UIMAD.WIDE.U32 UR8, UR22, UR5, URZ ;  /* 0x00000005160872a5 */ /* 0x002fcc000f8e00ff */
[----:B--2---:R-:W-:Y:S01]  /*3ae0*/  @P0 IMAD.MOV.U32 R5, RZ, RZ, 0x1 ;  /* 0x00000001ff050424 */ /* 0x004fe200078e00ff */
[----:B------:R-:W1:Y:S03]  /*3af0*/  LDCU UR5, c[0x0][0x5d0] ;  /* 0x0000ba00ff0577ac */ /* 0x000e660008000800 */
[----:B------:R2:W-:Y:S01]  /*3b00*/  @P0 SYNCS.ARRIVE.TRANS64.ART0 RZ, [R0+URZ+0x50], R5 ;  /* 0x0000500500ff09a7 */ /* 0x0005e200085000ff */
[----:B------:R-:W-:-:S04]  /*3b10*/  UIADD3 UR6, UPT, UPT, UR22, -UR9, URZ ;  /* 0x8000000916067290 */ /* 0x000fc8000fffe0ff */
[----:B------:R-:W-:-:S04]  /*3b20*/  USHF.R.U32.HI UR6, URZ, UR20, UR6 ;  /* 0x00000014ff067299 */ /* 0x000fc80008011606 */
[----:B------:R-:W-:-:S04]  /*3b30*/  UIADD3 UR6, UPT, UPT, UR9, UR6, URZ ;  /* 0x0000000609067290 */ /* 0x000fc8000fffe0ff */
[----:B------:R-:W-:-:S04]  /*3b40*/  USHF.R.U32.HI UR14, URZ, UR19, UR6 ;  /* 0x00000013ff0e7299 */ /* 0x000fc80008011606 */
[----:B------:R-:W-:-:S04]  /*3b50*/  UIADD3 UR14, UPT, UPT, -UR14, URZ, URZ ;  /* 0x000000ff0e0e7290 */ /* 0x000fc8000fffe1ff */
[----:B------:R-:W-:Y:S01]  /*3b60*/  UIMAD UR14, UR4, UR14, UR22 ;  /* 0x0000000e040e72a4 */ /* 0x000fe2000f8e0216 */
[----:B--2---:R-:W-:-:S03]  /*3b70*/  VIADD R0, R3, 0x1 ;  /* 0x0000000103007836 */ /* 0x004fc60000000000 */
[----:B-1----:R-:W-:Y:S01]  /*3b80*/  UIMAD.WIDE.U32 UR8, UR14, UR5, URZ ;  /* 0x000000050e0872a5 */ /* 0x002fe2000f8e00ff */
[----:B------:R-:W1:Y:S01]  /*3b90*/  LDCU.64 UR4, c[0x0][0x5d8] ;  /* 0x0000bb00ff0477ac */ /* 0x000e620008000a00 */
[----:B------:R-:W-:Y:S02]  /*3ba0*/  ISETP.NE.AND P0, PT, R0, 0x2, PT ;  /* 0x000000020000780c */ /* 0x000fe40003f05270 */
[----:B------:R-:W-:Y:S02]  /*3bb0*/  UIADD3 UR6, UPT, UPT, UR14, -UR9, URZ ;  /* 0x800000090e067290 */ /* 0x000fe4000fffe0ff */
[----:B------:R-:W-:Y:S02]  /*3bc0*/  SEL R3, RZ, 0x1, P0 ;  /* 0x00000001ff037807 */ /* 0x000fe40000000000 */
[----:B------:R-:W-:Y:S02]  /*3bd0*/  USHF.R.U32.HI UR6, URZ, UR18, UR6 ;  /* 0x00000012ff067299 */ /* 0x000fe40008011606 */
[----:B------:R-:W-:-:S02]  /*3be0*/  LOP3.LUT R60, R60, R3, RZ, 0x3c, !PT ;  /* 0x000000033c3c7212 */ /* 0x000fc400078e3cff */
[----:B------:R-:W-:Y:S01]  /*3bf0*/  UIADD3 UR6, UPT, UPT, UR9, UR6, URZ ;  /* 0x0000000609067290 */ /* 0x000fe2000fffe0ff */
[----:B------:R-:W-:-:S03]  /*3c00*/  SEL R3, R0, RZ, P0 ;  /* 0x000000ff00037207 */ /* 0x000fc60000000000 */
[----:B------:R-:W-:-:S04]  /*3c10*/  USHF.R.U32.HI UR6, URZ, UR17, UR6 ;  /* 0x00000011ff067299 */ /* 0x000fc80008011606 */
[----:B-1----:R-:W-:Y:S01]  /*3c20*/  UIMAD.WIDE.U32 UR8, UR6, UR5, URZ ;  /* 0x00000005060872a5 */ /* 0x002fe2000f8e00ff */
[----:B------:R-:W1:Y:S03]  /*3c30*/  LDCU UR5, c[0x0][0x5cc] ;  /* 0x0000b980ff0577ac */ /* 0x000e660008000800 */
[----:B------:R-:W-:-:S04]  /*3c40*/  UIADD3 UR8, UPT, UPT, UR6, -UR9, URZ ;  /* 0x8000000906087290 */ /* 0x000fc8000fffe0ff */
[----:B------:R-:W-:-:S04]  /*3c50*/  USHF.R.U32.HI UR8, URZ, UR16, UR8 ;  /* 0x00000010ff087299 */ /* 0x000fc80008011608 */
[----:B------:R-:W-:-:S04]  /*3c60*/  UIADD3 UR8, UPT, UPT, UR9, UR8, URZ ;  /* 0x0000000809087290 */ /* 0x000fc8000fffe0ff */
[----:B------:R-:W-:-:S04]  /*3c70*/  USHF.R.U32.HI UR8, URZ, UR15, UR8 ;  /* 0x0000000fff087299 */ /* 0x000fc80008011608 */
[----:B------:R-:W-:-:S04]  /*3c80*/  UIADD3 UR8, UPT, UPT, -UR8, URZ, URZ ;  /* 0x000000ff08087290 */ /* 0x000fc8000fffe1ff */
[----:B------:R-:W-:Y:S02]  /*3c90*/  UIMAD UR4, UR4, UR8, UR6 ;  /* 0x00000008040472a4 */ /* 0x000fe4000f8e0206 */
[----:B------:R-:W-:-:S04]  /*3ca0*/  UIADD3 UR6, UPT, UPT, -UR6, URZ, URZ ;  /* 0x000000ff06067290 */ /* 0x000fc8000fffe1ff */
[----:B-1----:R-:W-:Y:S01]  /*3cb0*/  UIMAD UR14, UR5, UR6, UR14 ;  /* 0x00000006050e72a4 */ /* 0x002fe2000f8e020e */
[----:B------:R-:W-:Y:S11]  /*3cc0*/  BRA.U !UP0, `(.L_x_39) ;  /* 0xffffffe108d07547 */ /* 0x000ff6000b83ffff */
.L_x_35:
[----:B------:R-:W-:-:S13]  /*3cd0*/  ISETP.NE.AND P0, PT, R71, RZ, PT ;  /* 0x000000ff4700720c */ /* 0x000fda0003f05270 */
[----:B------:R-:W-:Y:S05]  /*3ce0*/  @P0 BRA `(.L_x_40) ;  /* 0x00000000001c0947 */ /* 0x000fea0003800000 */
[----:B------:R-:W3:Y:S01]  /*3cf0*/  S2UR UR4, SR_CgaCtaId ;  /* 0x00000000000479c3 */ /* 0x000ee20000008800 */
[----:B------:R-:W-:Y:S02]  /*3d00*/  ELECT P1, URZ, PT ;  /* 0x0000000000ff782f */ /* 0x000fe40003820000 */
[----:B------:R-:W-:Y:S01]  /*3d10*/  MOV R0, 0x1 ;  /* 0x0000000100007802 */ /* 0x000fe20000000f00 */
[----:B------:R-:W-:-:S04]  /*3d20*/  UMOV UR5, 0x40 ;  /* 0x0000004000057882 */ /* 0x000fc80000000000 */
[----:B------:R-:W-:Y:S01]  /*3d30*/  UVIRTCOUNT.DEALLOC.SMPOOL 0x80 ;  /* 0x000000800000784c */ /* 0x000fe20000000000 */
[----:B---3--:R-:W-:-:S09]  /*3d40*/  ULEA UR4, UR4, UR5, 0x18 ;  /* 0x0000000504047291 */ /* 0x008fd2000f8ec0ff */
[----:B------:R3:W-:Y:S03]  /*3d50*/  @P1 STS.U8 [UR4], R0 ;  /* 0x00000000ff001988 */ /* 0x0007e60008000004 */
.L_x_40:
[----:B------:R-:W-:Y:S06]  /*3d60*/  BAR.SYNC.DEFER_BLOCKING 0x1, 0x80 ;  /* 0x0042000000007b1d */ /* 0x000fec0000010000 */
[----:B------:R-:W-:Y:S05]  /*3d70*/  @P0 BRA `(.L_x_41) ;  /* 0x0000000000a00947 */ /* 0x000fea0003800000 */
[----:B------:R-:W4:Y:S01]  /*3d80*/  S2UR UR5, SR_CgaCtaId ;  /* 0x00000000000579c3 */ /* 0x000f220000008800 */
[----:B------:R-:W-:Y:S01]  /*3d90*/  NOP ;  /* 0x0000000000007918 */ /* 0x000fe20000000000 */
[----:B------:R-:W-:Y:S01]  /*3da0*/  UMOV UR4, 0x50 ;  /* 0x0000005000047882 */ /* 0x000fe20000000000 */
[----:B--2---:R-:W-:Y:S01]  /*3db0*/  LOP3.LUT R4, R70, 0xffff, RZ, 0xc0, !PT ;  /* 0x0000ffff46047812 */ /* 0x004fe200078ec0ff */
[----:B------:R-:W-:Y:S02]  /*3dc0*/  IMAD.MOV.U32 R3, RZ, RZ, 0xff ;  /* 0x000000ffff037424 */ /* 0x000fe400078e00ff */
[----:B-1----:R-:W-:Y:S01]  /*3dd0*/  IMAD.MOV.U32 R2, RZ, RZ, 0x1 ;  /* 0x00000001ff027424 */ /* 0x002fe200078e00ff */
[----:B------:R-:W-:-:S04]  /*3de0*/  SHF.R.U32.HI R4, RZ, 0x5, R4 ;  /* 0x00000005ff047819 */ /* 0x000fc80000011604 */
[----:B------:R-:W-:Y:S01]  /*3df0*/  SHF.L.U32 R3, R3, R4, RZ ;  /* 0x0000000403037219 */ /* 0x000fe200000006ff */
[----:B------:R-:W-:-:S05]  /*3e00*/  VIADD R5, R4, 0x10 ;  /* 0x0000001004057836 */ /* 0x000fca0000000000 */
[----:B------:R-:W-:Y:S01]  /*3e10*/  SHF.L.U32 R2, R2, R5, RZ ;  /* 0x0000000502027219 */ /* 0x000fe200000006ff */
[----:B----4-:R-:W-:-:S03]  /*3e20*/  ULEA UR5, UR5, UR4, 0x18 ;  /* 0x0000000405057291 */ /* 0x010fc6000f8ec0ff */
[----:B------:R-:W-:-:S04]  /*3e30*/  LOP3.LUT R5, R2, R3, RZ, 0xfc, !PT ;  /* 0x0000000302057212 */ /* 0x000fc800078efcff */
[C---:B------:R-:W-:Y:S02]  /*3e40*/  LOP3.LUT R3, R5.reuse, 0xffff, RZ, 0xc0, !PT ;  /* 0x0000ffff05037812 */ /* 0x040fe400078ec0ff */
[----:B---3--:R-:W1:Y:S02]  /*3e50*/  LDS R0, [UR5] ;  /* 0x00000005ff007984 */ /* 0x008e640008000800 */
[----:B-1----:R-:W-:-:S04]  /*3e60*/  LOP3.LUT R2, R5, 0xffff, R0, 0x80, !PT ;  /* 0x0000ffff05027812 */ /* 0x002fc800078e8000 */
[----:B------:R-:W-:-:S13]  /*3e70*/  ISETP.NE.AND P0, PT, R2, R3, PT ;  /* 0x000000030200720c */ /* 0x000fda0003f05270 */
[----:B------:R-:W-:Y:S05]  /*3e80*/  @P0 BRA `(.L_x_42) ;  /* 0x0000000000500947 */ /* 0x000fea0003800000 */
[----:B------:R-:W-:Y:S02]  /*3e90*/  SHF.R.U32.HI R0, RZ, 0x10, R0 ;  /* 0x00000010ff007819 */ /* 0x000fe40000011600 */
[----:B------:R-:W-:-:S04]  /*3ea0*/  SHF.R.U32.HI R3, RZ, 0x10, R5 ;  /* 0x00000010ff037819 */ /* 0x000fc80000011605 */
[----:B------:R-:W-:-:S04]  /*3eb0*/  LOP3.LUT R0, R0, R3, RZ, 0xc0, !PT ;  /* 0x0000000300007212 */ /* 0x000fc800078ec0ff */
[----:B------:R-:W-:-:S13]  /*3ec0*/  ISETP.NE.AND P0, PT, R0, R3, PT ;  /* 0x000000030000720c */ /* 0x000fda0003f05270 */
[----:B------:R-:W-:Y:S05]  /*3ed0*/  @P0 BRA `(.L_x_43) ;  /* 0x0000000000300947 */ /* 0x000fea0003800000 */
[----:B------:R-:W-:Y:S01]  /*3ee0*/  R2UR UR7, R5 ;  /* 0x00000000050772ca */ /* 0x000fe200000e0000 */
[----:B------:R-:W1:Y:S01]  /*3ef0*/  S2R R2, SR_LANEID ;  /* 0x0000000000027919 */ /* 0x000e620000000000 */
[----:B------:R-:W-:Y:S02]  /*3f00*/  VOTEU.ANY UR6, UPT, PT ;  /* 0x0000000000067886 */ /* 0x000fe400038e0100 */
[----:B------:R-:W-:-:S09]  /*3f10*/  UFLO.U32 UR6, UR6 ;  /* 0x00000006000672bd */ /* 0x000fd200080e0000 */
[----:B------:R-:W-:-:S06]  /*3f20*/  ULOP3.LUT UR7, URZ, UR7, URZ, 0x33, !UPT ;  /* 0x00000007ff077292 */ /* 0x000fcc000f8e33ff */
[----:B------:R-:W-:-:S04]  /*3f30*/  IMAD.U32 R0, RZ, RZ, UR7 ;  /* 0x00000007ff007e24 */ /* 0x000fc8000f8e00ff */
[----:B------:R-:W2:Y:S02]  /*3f40*/  REDUX UR4, R0 ;  /* 0x00000000000473c4 */ /* 0x000ea40000000000 */
[----:B------:R3:W-:Y:S01]  /*3f50*/  UTCATOMSWS.AND URZ, UR7 ;  /* 0x0000000700ff79e3 */ /* 0x0007e20008000000 */
[----:B-1----:R-:W-:Y:S01]  /*3f60*/  ISETP.EQ.U32.AND P0, PT, R2, UR6, PT ;  /* 0x0000000602007c0c */ /* 0x002fe2000bf02070 */
[----:B--2---:R-:W-:-:S12]  /*3f70*/  IMAD.U32 R2, RZ, RZ, UR4 ;  /* 0x00000004ff027e24 */ /* 0x004fd8000f8e00ff */
[----:B------:R3:W-:Y:S01]  /*3f80*/  @P0 ATOMS.AND RZ, [UR5], R2 ;  /* 0x00000002ffff098c */ /* 0x0007e2000a800005 */
[----:B------:R-:W-:Y:S05]  /*3f90*/  BRA `(.L_x_44) ;  /* 0x0000000000147947 */ /* 0x000fea0003800000 */
.L_x_43:
[----:B------:R-:W-:Y:S02]  /*3fa0*/  MOV R2, 0x3fc0 ;  /* 0x00003fc000027802 */ /* 0x000fe40000000f00 */
[----:B------:R-:W-:Y:S05]  /*3fb0*/  CALL.REL.NOINC `($__internal_0_$__cuda_sm10x_tcgen05_guardrail_trap_col_being_dealloced_not_returned_by_alloc) ;  /* 0x0000000000c47944 */ /* 0x000fea0003c00000 */
[----:B------:R-:W-:Y:S05]  /*3fc0*/  BRA `(.L_x_44) ;  /* 0x0000000000087947 */ /* 0x000fea0003800000 */
.L_x_42:
[----:B------:R-:W-:Y:S02]  /*3fd0*/  MOV R2, 0x3ff0 ;  /* 0x00003ff000027802 */ /* 0x000fe40000000f00 */
[----:B------:R-:W-:Y:S05]  /*3fe0*/  CALL.REL.NOINC `($__internal_2_$__cuda_sm10x_tcgen05_guardrail_trap_unallocated_columns_being_dealloced) ;  /* 0x0000000000d07944 */ /* 0x000fea0003c00000 */
.L_x_44:
[----:B------:R-:W-:Y:S01]  /*3ff0*/  NOP ;  /* 0x0000000000007918 */ /* 0x000fe20000000000 */
.L_x_41:
[----:B------:R-:W-:-:S04]  /*4000*/  DEPBAR.LE SB0, 0x0 ;  /* 0x000080000000791a */ /* 0x000fc80000000000 */
[----:B---3--:R-:W-:Y:S05]  /*4010*/  EXIT ;  /* 0x000000000000794d */ /* 0x008fea0003800000 */
.L_x_18:
[----:B------:R-:W-:Y:S02]  /*4020*/  MOV R6, UR23 ;  /* 0x0000001700067c02 */ /* 0x000fe40008000f00 */
[----:B------:R-:W-:Y:S02]  /*4030*/  MOV R7, UR23 ;  /* 0x0000001700077c02 */ /* 0x000fe40008000f00 */
[----:B------:R-:W-:-:S07]  /*4040*/  MOV R0, UR9 ;  /* 0x0000000900007c02 */ /* 0x000fce0008000f00 */
.L_x_45:
[----:B-1----:R1:W2:Y:S02]  /*4050*/  SYNCS.PHASECHK.TRANS64.TRYWAIT P0, [R0+URZ+0x20], R7 ;  /* 0x00002007000075a7 */ /* 0x0022a400080011ff */
[----:B--2---:R-:W-:Y:S05]  /*4060*/  @!P0 NANOSLEEP.SYNCS 0x989680 ;  /* 0x009896800000895d */ /* 0x004fea0003900000 */
[----:B------:R-:W2:Y:S02]  /*4070*/  @!P0 SYNCS.PHASECHK.TRANS64 P0, [R0+URZ+0x20], R7 ;  /* 0x00002007000085a7 */ /* 0x000ea400080010ff */
[----:B--2---:R-:W-:Y:S05]  /*4080*/  @!P0 BRA `(.L_x_45) ;  /* 0xfffffffc00f08947 */ /* 0x004fea000383ffff */
[----:B------:R-:W-:Y:S05]  /*4090*/  BRA `(.L_x_17) ;  /* 0xffffffc800b87947 */ /* 0x000fea000383ffff */
.L_x_21:
[----:B------:R-:W-:Y:S02]  /*40a0*/  MOV R2, UR6 ;  /* 0x0000000600027c02 */ /* 0x000fe40008000f00 */
[----:B------:R-:W-:Y:S02]  /*40b0*/  MOV R3, UR6 ;  /* 0x0000000600037c02 */ /* 0x000fe40008000f00 */
[----:B------:R-:W-:-:S07]  /*40c0*/  MOV R0, UR5 ;  /* 0x0000000500007c02 */ /* 0x000fce0008000f00 */
.L_x_46:
[----:B-1----:R1:W5:Y:S02]  /*40d0*/  SYNCS.PHASECHK.TRANS64.TRYWAIT P0, [R0+URZ+0x20], R3 ;  /* 0x00002003000075a7 */ /* 0x00236400080011ff */
[----:B-----5:R-:W-:Y:S05]  /*40e0*/  @!P0 NANOSLEEP.SYNCS 0x989680 ;  /* 0x009896800000895d */ /* 0x020fea0003900000 */
[----:B------:R-:W5:Y:S02]  /*40f0*/  @!P0 SYNCS.PHASECHK.TRANS64 P0, [R0+URZ+0x20], R3 ;  /* 0x00002003000085a7 */ /* 0x000f6400080010ff */
[----:B-----5:R-:W-:Y:S05]  /*4100*/  @!P0 BRA `(.L_x_46) ;  /* 0xfffffffc00f08947 */ /* 0x020fea000383ffff */
[----:B------:R-:W-:Y:S05]  /*4110*/  BRA `(.L_x_47) ;  /* 0xffffffcc00a47947 */ /* 0x000fea000383ffff */
.L_x_24:
[----:B------:R-:W-:Y:S02]  /*4120*/  MOV R0, UR7 ;  /* 0x0000000700007c02 */ /* 0x000fe40008000f00 */
[----:B------:R-:W-:-:S07]  /*4130*/  MOV R3, R2 ;  /* 0x0000000200037202 */ /* 0x000fce0000000f00 */
.L_x_48:
[----:B-1----:R1:W4:Y:S02]  /*4140*/  SYNCS.PHASECHK.TRANS64.TRYWAIT P0, [R0+URZ+0x50], R3 ;  /* 0x00005003000075a7 */ /* 0x00232400080011ff */
[----:B----4-:R-:W-:Y:S05]  /*4150*/  @!P0 NANOSLEEP.SYNCS 0x989680 ;  /* 0x009896800000895d */ /* 0x010fea0003900000 */
[----:B------:R-:W4:Y:S02]  /*4160*/  @!P0 SYNCS.PHASECHK.TRANS64 P0, [R0+URZ+0x50], R3 ;  /* 0x00005003000085a7 */ /* 0x000f2400080010ff */
[----:B----4-:R-:W-:Y:S05]  /*4170*/  @!P0 BRA `(.L_x_48) ;  /* 0xfffffffc00f08947 */ /* 0x010fea000383ffff */
[----:B------:R-:W-:Y:S05]  /*4180*/  BRA `(.L_x_49) ;  /* 0xffffffd000747947 */ /* 0x000fea000383ffff */
.L_x_26:
[----:B------:R-:W-:Y:S02]  /*4190*/  MOV R2, UR13 ;  /* 0x0000000d00027c02 */ /* 0x000fe40008000f00 */
[----:B------:R-:W-:Y:S02]  /*41a0*/  MOV R3, UR13 ;  /* 0x0000000d00037c02 */ /* 0x000fe40008000f00 */
[----:B------:R-:W-:Y:S07]  /*41b0*/  MOV R0, UR5 ;  /* 0x0000000500007c02 */ /* 0x000fee0008000f00 */
.L_x_50:
[----:B-1----:R1:W4:Y:S02]  /*41c0*/  SYNCS.PHASECHK.TRANS64.TRYWAIT P1, [R0+URZ], R3 ;  /* 0x00000003000075a7 */ /* 0x00232400080211ff */
[----:B----4-:R-:W-:Y:S05]  /*41d0*/  @!P1 NANOSLEEP.SYNCS 0x989680 ;  /* 0x009896800000995d */ /* 0x010fea0003900000 */
[----:B------:R-:W4:Y:S02]  /*41e0*/  @!P1 SYNCS.PHASECHK.TRANS64 P1, [R0+URZ], R3 ;  /* 0x00000003000095a7 */ /* 0x000f2400080210ff */
[----:B----4-:R-:W-:Y:S05]  /*41f0*/  @!P1 BRA `(.L_x_50) ;  /* 0xfffffffc00f09947 */ /* 0x010fea000383ffff */
[----:B------:R-:W-:Y:S05]  /*4200*/  BRA `(.L_x_25) ;  /* 0xffffffd000b87947 */ /* 0x000fea000383ffff */
.L_x_29:
[----:B------:R-:W-:-:S07]  /*4210*/  MOV R3, R2 ;  /* 0x0000000200037202 */ /* 0x000fce0000000f00 */
.L_x_51:
[----:B-1----:R1:W4:Y:S02]  /*4220*/  SYNCS.PHASECHK.TRANS64.TRYWAIT P0, [R0+URZ+0x50], R3 ;  /* 0x00005003000075a7 */ /* 0x00232400080011ff */
[----:B----4-:R-:W-:Y:S05]  /*4230*/  @!P0 NANOSLEEP.SYNCS 0x989680 ;  /* 0x009896800000895d */ /* 0x010fea0003900000 */
[----:B------:R-:W4:Y:S02]  /*4240*/  @!P0 SYNCS.PHASECHK.TRANS64 P0, [R0+URZ+0x50], R3 ;  /* 0x00005003000085a7 */ /* 0x000f2400080010ff */
[----:B----4-:R-:W-:Y:S05]  /*4250*/  @!P0 BRA `(.L_x_51) ;  /* 0xfffffffc00f08947 */ /* 0x010fea000383ffff */
[----:B------:R-:W-:Y:S05]  /*4260*/  BRA `(.L_x_22) ;  /* 0xffffffd400647947 */ /* 0x000fea000383ffff */
.L_x_36:
[----:B------:R-:W-:-:S07]  /*4270*/  MOV R4, R5 ;  /* 0x0000000500047202 */ /* 0x000fce0000000f00 */
.L_x_52:
[----:B-1----:R1:W2:Y:S02]  /*4280*/  SYNCS.PHASECHK.TRANS64.TRYWAIT P1, [R0+URZ+0x40], R5 ;  /* 0x00004005000075a7 */ /* 0x0022a400080211ff */
[----:B--2---:R-:W-:Y:S05]  /*4290*/  @!P1 NANOSLEEP.SYNCS 0x989680 ;  /* 0x009896800000995d */ /* 0x004fea0003900000 */
[----:B------:R-:W2:Y:S02]  /*42a0*/  @!P1 SYNCS.PHASECHK.TRANS64 P1, [R0+URZ+0x40], R5 ;  /* 0x00004005000095a7 */ /* 0x000ea400080210ff */
[----:B--2---:R-:W-:Y:S05]  /*42b0*/  @!P1 BRA `(.L_x_52) ;  /* 0xfffffffc00f09947 */ /* 0x004fea000383ffff */
[----:B------:R-:W-:Y:S05]  /*42c0*/  BRA `(.L_x_53) ;  /* 0xffffffdc00a07947 */ /* 0x000fea000383ffff */
        .weak           $__internal_0_$__cuda_sm10x_tcgen05_guardrail_trap_col_being_dealloced_not_returned_by_alloc
        .type           $__internal_0_$__cuda_sm10x_tcgen05_guardrail_trap_col_being_dealloced_not_returned_by_alloc,@function
        .size           $__internal_0_$__cuda_sm10x_tcgen05_guardrail_trap_col_being_dealloced_not_returned_by_alloc,($__internal_1_$__cuda_sm10x_tcgen05_guardrail_trap_phase_invalid_during_alloc - $__internal_0_$__cuda_sm10x_tcgen05_guardrail_trap_col_being_dealloced_not_returned_by_alloc)
$__internal_0_$__cuda_sm10x_tcgen05_guardrail_trap_col_being_dealloced_not_returned_by_alloc:
[----:B------:R-:W-:Y:S05]  /*42d0*/  BPT.TRAP 0x1 ;  /* 0x000000040000795c */ /* 0x000fea0000300000 */
[----:B------:R-:W-:-:S04]  /*42e0*/  HFMA2 R3, -RZ, RZ, 0, 0 ;  /* 0x00000000ff037431 */ /* 0x000fc800000001ff */
[----:B------:R-:W-:Y:S05]  /*42f0*/  RET.REL.NODEC R2 `(kernel_cutlass_kernel_cudnngemm_swigludense_gemm_persistent_swigluPersistentDenseGemmKernel_object_at__TiledMMA_ThrLayoutVMNK11110000_PermutationMNK____MMAAtom_ThrID10_ShapeMNK6425616_TVL_0) ;  /* 0xffffffbc02407950 */ /* 0x000fea0003c3ffff */
        .weak           $__internal_1_$__cuda_sm10x_tcgen05_guardrail_trap_phase_invalid_during_alloc
        .type           $__internal_1_$__cuda_sm10x_tcgen05_guardrail_trap_phase_invalid_during_alloc,@function
        .size           $__internal_1_$__cuda_sm10x_tcgen05_guardrail_trap_phase_invalid_during_alloc,($__internal_2_$__cuda_sm10x_tcgen05_guardrail_trap_unallocated_columns_being_dealloced - $__internal_1_$__cuda_sm10x_tcgen05_guardrail_trap_phase_invalid_during_alloc)
$__internal_1_$__cuda_sm10x_tcgen05_guardrail_trap_phase_invalid_during_alloc:
[----:B------:R-:W-:Y:S05]  /*4300*/  BPT.TRAP 0x1 ;  /* 0x000000040000795c */ /* 0x000fea0000300000 */
[----:B------:R-:W-:-:S04]  /*4310*/  MOV R3, 0x0 ;  /* 0x0000000000037802 */ /* 0x000fc80000000f00 */
[----:B------:R-:W-:Y:S05]  /*4320*/  RET.REL.NODEC R2 `(kernel_cutlass_kernel_cudnngemm_swigludense_gemm_persistent_swigluPersistentDenseGemmKernel_object_at__TiledMMA_ThrLayoutVMNK11110000_PermutationMNK____MMAAtom_ThrID10_ShapeMNK6425616_TVL_0) ;  /* 0xffffffbc02347950 */ /* 0x000fea0003c3ffff */
        .weak           $__internal_2_$__cuda_sm10x_tcgen05_guardrail_trap_unallocated_columns_being_dealloced
        .type           $__internal_2_$__cuda_sm10x_tcgen05_guardrail_trap_unallocated_columns_being_dealloced,@function
        .size           $__internal_2_$__cuda_sm10x_tcgen05_guardrail_trap_unallocated_columns_being_dealloced,(.L_x_57 - $__internal_2_$__cuda_sm10x_tcgen05_guardrail_trap_unallocated_columns_being_dealloced)
$__internal_2_$__cuda_sm10x_tcgen05_guardrail_trap_unallocated_columns_being_dealloced:
[----:B------:R-:W-:Y:S05]  /*4330*/  BPT.TRAP 0x1 ;  /* 0x000000040000795c */ /* 0x000fea0000300000 */
[----:B------:R-:W-:-:S04]  /*4340*/  HFMA2 R3, -RZ, RZ, 0, 0 ;  /* 0x00000000ff037431 */ /* 0x000fc800000001ff */
[----:B------:R-:W-:Y:S05]  /*4350*/  RET.REL.NODEC R2 `(kernel_cutlass_kernel_cudnngemm_swigludense_gemm_persistent_swigluPersistentDenseGemmKernel_object_at__TiledMMA_ThrLayoutVMNK11110000_PermutationMNK____MMAAtom_ThrID10_ShapeMNK6425616_TVL_0) ;  /* 0xffffffbc02287950 */ /* 0x000fea0003c3ffff */
.L_x_54:
[----:B------:R-:W-:-:S00]  /*4360*/  BRA `(.L_x_54) ;  /* 0xfffffffc00fc7947 */ /* 0x000fc0000383ffff */
[----:B------:R-:W-:-:S00]  /*4370*/  NOP ;  /* 0x0000000000007918 */ /* 0x000fc00000000000 */
        /* <DEDUP_REMOVED lines=8> */
.L_x_57:


//--------------------- .nv.shared.kernel_cutlass_kernel_cudnngemm_swigludense_gemm_persistent_swigluPersistentDenseGemmKernel_object_at__TiledMMA_ThrLayoutVMNK11110000_PermutationMNK____MMAAtom_ThrID10_ShapeMNK6425616_TVL_0 --------------------------
	.section	.nv.shared.kernel_cutlass_kernel_cudnngemm_swigludense_gemm_persistent_swigluPersistentDenseGemmKernel_object_at__TiledMMA_ThrLayoutVMNK11110000_PermutationMNK____MMAAtom_ThrID10_ShapeMNK6425616_TVL_0,"aw",@nobits
	.sectionflags	@""
	.align	1024
	.zero		1024


//--------------------- .nv.shared.reserved.0     --------------------------
	.section	.nv.shared.reserved.0,"aw",@nobits
	.align	8
	.weak		__nv_reservedSMEM_offset_0_alias
	.size		__nv_reservedSMEM_offset_0_alias, 0, 64
	.other		__nv_reservedSMEM_offset_0_alias,@"STO_CUDA_RESERVED_SHARED STV_DEFAULT"
__nv_reservedSMEM_offset_0_alias:
	.zero		0
.nv.shared.reserved.0:
	.zero		64
	.weak		__nv_reservedSMEM_allocation_phase
	.type		__nv_reservedSMEM_allocation_phase,@object
	.size		__nv_reservedSMEM_allocation_phase,(.L_0 - __nv_reservedSMEM_allocation_phase)
__nv_reservedSMEM_allocation_phase:
	.zero		1
.L_0:
	.zero		7
	.weak		__nv_reservedSMEM_devtool_atexit_pc
	.type		__nv_reservedSMEM_devtool_atexit_pc,@object
	.size		__nv_reservedSMEM_devtool_atexit_pc,(__nv_reservedSMEM_allocation_mask - __nv_reservedSMEM_devtool_atexit_pc)
__nv_reservedSMEM_devtool_atexit_pc:
	.zero		8
	.weak		__nv_reservedSMEM_allocation_mask
	.type		__nv_reservedSMEM_allocation_mask,@object
	.size		__nv_reservedSMEM_allocation_mask,(.L_2 - __nv_reservedSMEM_allocation_mask)
__nv_reservedSMEM_allocation_mask:
	.zero		4
.L_2:


//--------------------- .nv.constant0.kernel_cutlass_kernel_cudnngemm_swigludense_gemm_persistent_swigluPersistentDenseGemmKernel_object_at__TiledMMA_ThrLayoutVMNK11110000_PermutationMNK____MMAAtom_ThrID10_ShapeMNK6425616_TVL_0 --------------------------
	.section	.nv.constant0.kernel_cutlass_kernel_cudnngemm_swigludense_gemm_persistent_swigluPersistentDenseGemmKernel_object_at__TiledMMA_ThrLayoutVMNK11110000_PermutationMNK____MMAAtom_ThrID10_ShapeMNK6425616_TVL_0,"a",@progbits
	.sectionflags	@""
	.align	4
.nv.constant0.kernel_cutlass_kernel_cudnngemm_swigludense_gemm_persistent_swigluPersistentDenseGemmKernel_object_at__TiledMMA_ThrLayoutVMNK11110000_PermutationMNK____MMAAtom_ThrID10_ShapeMNK6425616_TVL_0:
	.zero		1512


//--------------------- SYMBOLS --------------------------

	.type		.nv.reservedSmem.offset0,@object
	.size		.nv.reservedSmem.offset0,0x4
	.type		.nv.reservedSmem.cap,@object
	.size		.nv.reservedSmem.cap,0x4
